	.target	sm_100a

	.elftype	@"ET_EXEC"


//--------------------- .note.nv.tkinfo           --------------------------
	.section	.note.nv.tkinfo,"",@"SHT_NOTE"
	.sectionflags	@"SHF_NOTE_NV_TKINFO"
	.tkinfo
        /*0018*/ 	.word	0x00000002
        /*0030*/ 	.string	""
        /*0030*/ 	.string	"ptxas"
        /*0030*/ 	.string	"Cuda compilation tools, release 13.0, V13.0.88"
        /*0030*/ 	.string	"Build cuda_13.0.r13.0/compiler.36424714_0"
        /*0030*/ 	.string	"-arch sm_100a -m 64 "



//--------------------- .note.nv.cuinfo           --------------------------
	.section	.note.nv.cuinfo,"",@"SHT_NOTE"
	.sectionflags	@"SHF_NOTE_NV_CUINFO"
        /*0018*/ 	.short	0x0002
        /*001a*/ 	.short	0x0064
        /*001c*/ 	.short	0x0082
	.zero		2


//--------------------- .nv.info                  --------------------------
	.section	.nv.info,"",@"SHT_CUDA_INFO"
	.align	4


	//----- nvinfo : EIATTR_REGCOUNT
	.align		4
        /*0000*/ 	.byte	0x04, 0x2f
        /*0002*/ 	.short	(.L_19 - .L_18)
	.align		4
.L_18:
        /*0004*/ 	.word	index@(_ZN7cutlass13device_kernelINS_4gemm6kernel13GemmUniversalIN4cute5tupleIJiiiiEEENS1_10collective13CollectiveMmaINS1_35MainloopSm100TmaUmmaWarpSpecializedILi6ELi2ELi4ENS5_IJNS4_1CILi2EEESB_NSA_ILi1EEEEEEEENS5_IJNSA_ILi64EEESF_NSA_ILi128EEEEEENS_10bfloat16_tENS5_IJlSC_lEEESI_SJ_NS4_8TiledMMAINS4_8MMA_AtomIJNS4_20SM100_MMA_F16BF16_SSISI_SI_fLi64ELi64ELNS4_4UMMA5MajorE0ELSO_0ELNSN_7ScaleInE0ELSP_0EEEEEENS4_6LayoutINS5_IJSC_SC_SC_EEENS5_IJNSA_ILi0EEESU_SU_EEEEENS5_IJNS4_10UnderscoreESX_SX_EEEEENS4_23SM90_TMA_LOAD_MULTICASTENS4_14ComposedLayoutINS4_7SwizzleILi3ELi4ELi3EEENS4_18smem_ptr_flag_bitsILi16EEENSS_INS5_IJNSA_ILi8EEESF_EEENS5_IJSF_SC_EEEEEEEvNS4_8identityES10_S1A_vS1B_EENS_8epilogue10collective18CollectiveEpilogueINS1D_23Sm100TmaWarpSpecializedILi3ELi2ELi16ELb1ELb0EEEJSH_NS5_IJNSS_ISF_SC_EENSS_INSA_ILi32EEESC_EEEEESI_SJ_SI_SJ_NS1D_6fusion15FusionCallbacksIS1H_NS1M_17LinearCombinationISI_fSI_fLNS_15FloatRoundStyleE2EEESH_S1L_JEEENS4_5SM1004TMEM4LOAD26SM100_TMEM_LOAD_16dp256b4xENS4_13SM90_TMA_LOADENS11_INS12_ILi2ELi4ELi3EEES15_NSS_INS5_IJS16_S1J_EEENS5_IJS1J_SC_EEEEEEENS4_17SM75_U32x4_LDSM_NENS4_14SM90_TMA_STOREES21_NS4_17SM90_U32x4_STSM_NENS4_39AutoVectorizingCopyWithAssumedAlignmentILi128EEEEEEvvEEEEvNT_6ParamsE)
        /*0008*/ 	.word	0x00000045


	//----- nvinfo : EIATTR_FRAME_SIZE
	.align		4
.L_19:
        /*000c*/ 	.byte	0x04, 0x11
        /*000e*/ 	.short	(.L_21 - .L_20)
	.align		4
.L_20:
        /*0010*/ 	.word	index@($__internal_2_$__cuda_sm10x_tcgen05_guardrail_trap_unallocated_columns_being_dealloced)
        /*0014*/ 	.word	0x00000000


	//----- nvinfo : EIATTR_FRAME_SIZE
	.align		4
.L_21:
        /*0018*/ 	.byte	0x04, 0x11
        /*001a*/ 	.short	(.L_23 - .L_22)
	.align		4
.L_22:
        /*001c*/ 	.word	index@($__internal_1_$__cuda_sm10x_tcgen05_guardrail_trap_phase_invalid_during_alloc)
        /*0020*/ 	.word	0x00000000


	//----- nvinfo : EIATTR_FRAME_SIZE
	.align		4
.L_23:
        /*0024*/ 	.byte	0x04, 0x11
        /*0026*/ 	.short	(.L_25 - .L_24)
	.align		4
.L_24:
        /*0028*/ 	.word	index@($__internal_0_$__cuda_sm10x_tcgen05_guardrail_trap_col_being_dealloced_not_returned_by_alloc)
        /*002c*/ 	.word	0x00000000


	//----- nvinfo : EIATTR_FRAME_SIZE
	.align		4
.L_25:
        /*0030*/ 	.byte	0x04, 0x11
        /*0032*/ 	.short	(.L_27 - .L_26)
	.align		4
.L_26:
        /*0034*/ 	.word	index@(_ZN7cutlass13device_kernelINS_4gemm6kernel13GemmUniversalIN4cute5tupleIJiiiiEEENS1_10collective13CollectiveMmaINS1_35MainloopSm100TmaUmmaWarpSpecializedILi6ELi2ELi4ENS5_IJNS4_1CILi2EEESB_NSA_ILi1EEEEEEEENS5_IJNSA_ILi64EEESF_NSA_ILi128EEEEEENS_10bfloat16_tENS5_IJlSC_lEEESI_SJ_NS4_8TiledMMAINS4_8MMA_AtomIJNS4_20SM100_MMA_F16BF16_SSISI_SI_fLi64ELi64ELNS4_4UMMA5MajorE0ELSO_0ELNSN_7ScaleInE0ELSP_0EEEEEENS4_6LayoutINS5_IJSC_SC_SC_EEENS5_IJNSA_ILi0EEESU_SU_EEEEENS5_IJNS4_10UnderscoreESX_SX_EEEEENS4_23SM90_TMA_LOAD_MULTICASTENS4_14ComposedLayoutINS4_7SwizzleILi3ELi4ELi3EEENS4_18smem_ptr_flag_bitsILi16EEENSS_INS5_IJNSA_ILi8EEESF_EEENS5_IJSF_SC_EEEEEEEvNS4_8identityES10_S1A_vS1B_EENS_8epilogue10collective18CollectiveEpilogueINS1D_23Sm100TmaWarpSpecializedILi3ELi2ELi16ELb1ELb0EEEJSH_NS5_IJNSS_ISF_SC_EENSS_INSA_ILi32EEESC_EEEEESI_SJ_SI_SJ_NS1D_6fusion15FusionCallbacksIS1H_NS1M_17LinearCombinationISI_fSI_fLNS_15FloatRoundStyleE2EEESH_S1L_JEEENS4_5SM1004TMEM4LOAD26SM100_TMEM_LOAD_16dp256b4xENS4_13SM90_TMA_LOADENS11_INS12_ILi2ELi4ELi3EEES15_NSS_INS5_IJS16_S1J_EEENS5_IJS1J_SC_EEEEEEENS4_17SM75_U32x4_LDSM_NENS4_14SM90_TMA_STOREES21_NS4_17SM90_U32x4_STSM_NENS4_39AutoVectorizingCopyWithAssumedAlignmentILi128EEEEEEvvEEEEvNT_6ParamsE)
        /*0038*/ 	.word	0x00000000


	//----- nvinfo : EIATTR_MIN_STACK_SIZE
	.align		4
.L_27:
        /*003c*/ 	.byte	0x04, 0x12
        /*003e*/ 	.short	(.L_29 - .L_28)
	.align		4
.L_28:
        /*0040*/ 	.word	index@(_ZN7cutlass13device_kernelINS_4gemm6kernel13GemmUniversalIN4cute5tupleIJiiiiEEENS1_10collective13CollectiveMmaINS1_35MainloopSm100TmaUmmaWarpSpecializedILi6ELi2ELi4ENS5_IJNS4_1CILi2EEESB_NSA_ILi1EEEEEEEENS5_IJNSA_ILi64EEESF_NSA_ILi128EEEEEENS_10bfloat16_tENS5_IJlSC_lEEESI_SJ_NS4_8TiledMMAINS4_8MMA_AtomIJNS4_20SM100_MMA_F16BF16_SSISI_SI_fLi64ELi64ELNS4_4UMMA5MajorE0ELSO_0ELNSN_7ScaleInE0ELSP_0EEEEEENS4_6LayoutINS5_IJSC_SC_SC_EEENS5_IJNSA_ILi0EEESU_SU_EEEEENS5_IJNS4_10UnderscoreESX_SX_EEEEENS4_23SM90_TMA_LOAD_MULTICASTENS4_14ComposedLayoutINS4_7SwizzleILi3ELi4ELi3EEENS4_18smem_ptr_flag_bitsILi16EEENSS_INS5_IJNSA_ILi8EEESF_EEENS5_IJSF_SC_EEEEEEEvNS4_8identityES10_S1A_vS1B_EENS_8epilogue10collective18CollectiveEpilogueINS1D_23Sm100TmaWarpSpecializedILi3ELi2ELi16ELb1ELb0EEEJSH_NS5_IJNSS_ISF_SC_EENSS_INSA_ILi32EEESC_EEEEESI_SJ_SI_SJ_NS1D_6fusion15FusionCallbacksIS1H_NS1M_17LinearCombinationISI_fSI_fLNS_15FloatRoundStyleE2EEESH_S1L_JEEENS4_5SM1004TMEM4LOAD26SM100_TMEM_LOAD_16dp256b4xENS4_13SM90_TMA_LOADENS11_INS12_ILi2ELi4ELi3EEES15_NSS_INS5_IJS16_S1J_EEENS5_IJS1J_SC_EEEEEEENS4_17SM75_U32x4_LDSM_NENS4_14SM90_TMA_STOREES21_NS4_17SM90_U32x4_STSM_NENS4_39AutoVectorizingCopyWithAssumedAlignmentILi128EEEEEEvvEEEEvNT_6ParamsE)
        /*0044*/ 	.word	0x00000000
.L_29:


//--------------------- .nv.compat                --------------------------
	.section	.nv.compat,"",@"SHT_CUDA_COMPAT_INFO"
	.align	4
        /*0000*/ 	.byte	0x02, 0x09, 0x01, 0x00, 0x02, 0x02, 0x02, 0x00, 0x02, 0x05, 0x05, 0x00, 0x03, 0x07, 0x01, 0x01
        /*0010*/ 	.byte	0x02, 0x03, 0x01, 0x00, 0x02, 0x06, 0x01, 0x00, 0x04, 0x0b, 0x08, 0x00, 0x09, 0x00, 0x00, 0x00
        /*0020*/ 	.byte	0x00, 0x00, 0x00, 0x00


//--------------------- .nv.info._ZN7cutlass13device_kernelINS_4gemm6kernel13GemmUniversalIN4cute5tupleIJiiiiEEENS1_10collective13CollectiveMmaINS1_35MainloopSm100TmaUmmaWarpSpecializedILi6ELi2ELi4ENS5_IJNS4_1CILi2EEESB_NSA_ILi1EEEEEEEENS5_IJNSA_ILi64EEESF_NSA_ILi128EEEEEENS_10bfloat16_tENS5_IJlSC_lEEESI_SJ_NS4_8TiledMMAINS4_8MMA_AtomIJNS4_20SM100_MMA_F16BF16_SSISI_SI_fLi64ELi64ELNS4_4UMMA5MajorE0ELSO_0ELNSN_7ScaleInE0ELSP_0EEEEEENS4_6LayoutINS5_IJSC_SC_SC_EEENS5_IJNSA_ILi0EEESU_SU_EEEEENS5_IJNS4_10UnderscoreESX_SX_EEEEENS4_23SM90_TMA_LOAD_MULTICASTENS4_14ComposedLayoutINS4_7SwizzleILi3ELi4ELi3EEENS4_18smem_ptr_flag_bitsILi16EEENSS_INS5_IJNSA_ILi8EEESF_EEENS5_IJSF_SC_EEEEEEEvNS4_8identityES10_S1A_vS1B_EENS_8epilogue10collective18CollectiveEpilogueINS1D_23Sm100TmaWarpSpecializedILi3ELi2ELi16ELb1ELb0EEEJSH_NS5_IJNSS_ISF_SC_EENSS_INSA_ILi32EEESC_EEEEESI_SJ_SI_SJ_NS1D_6fusion15FusionCallbacksIS1H_NS1M_17LinearCombinationISI_fSI_fLNS_15FloatRoundStyleE2EEESH_S1L_JEEENS4_5SM1004TMEM4LOAD26SM100_TMEM_LOAD_16dp256b4xENS4_13SM90_TMA_LOADENS11_INS12_ILi2ELi4ELi3EEES15_NSS_INS5_IJS16_S1J_EEENS5_IJS1J_SC_EEEEEEENS4_17SM75_U32x4_LDSM_NENS4_14SM90_TMA_STOREES21_NS4_17SM90_U32x4_STSM_NENS4_39AutoVectorizingCopyWithAssumedAlignmentILi128EEEEEEvvEEEEvNT_6ParamsE --------------------------
	.section	.nv.info._ZN7cutlass13device_kernelINS_4gemm6kernel13GemmUniversalIN4cute5tupleIJiiiiEEENS1_10collective13CollectiveMmaINS1_35MainloopSm100TmaUmmaWarpSpecializedILi6ELi2ELi4ENS5_IJNS4_1CILi2EEESB_NSA_ILi1EEEEEEEENS5_IJNSA_ILi64EEESF_NSA_ILi128EEEEEENS_10bfloat16_tENS5_IJlSC_lEEESI_SJ_NS4_8TiledMMAINS4_8MMA_AtomIJNS4_20SM100_MMA_F16BF16_SSISI_SI_fLi64ELi64ELNS4_4UMMA5MajorE0ELSO_0ELNSN_7ScaleInE0ELSP_0EEEEEENS4_6LayoutINS5_IJSC_SC_SC_EEENS5_IJNSA_ILi0EEESU_SU_EEEEENS5_IJNS4_10UnderscoreESX_SX_EEEEENS4_23SM90_TMA_LOAD_MULTICASTENS4_14ComposedLayoutINS4_7SwizzleILi3ELi4ELi3EEENS4_18smem_ptr_flag_bitsILi16EEENSS_INS5_IJNSA_ILi8EEESF_EEENS5_IJSF_SC_EEEEEEEvNS4_8identityES10_S1A_vS1B_EENS_8epilogue10collective18CollectiveEpilogueINS1D_23Sm100TmaWarpSpecializedILi3ELi2ELi16ELb1ELb0EEEJSH_NS5_IJNSS_ISF_SC_EENSS_INSA_ILi32EEESC_EEEEESI_SJ_SI_SJ_NS1D_6fusion15FusionCallbacksIS1H_NS1M_17LinearCombinationISI_fSI_fLNS_15FloatRoundStyleE2EEESH_S1L_JEEENS4_5SM1004TMEM4LOAD26SM100_TMEM_LOAD_16dp256b4xENS4_13SM90_TMA_LOADENS11_INS12_ILi2ELi4ELi3EEES15_NSS_INS5_IJS16_S1J_EEENS5_IJS1J_SC_EEEEEEENS4_17SM75_U32x4_LDSM_NENS4_14SM90_TMA_STOREES21_NS4_17SM90_U32x4_STSM_NENS4_39AutoVectorizingCopyWithAssumedAlignmentILi128EEEEEEvvEEEEvNT_6ParamsE,"",@"SHT_CUDA_INFO"
	.sectionflags	@""
	.align	4


	//----- nvinfo : EIATTR_CUDA_API_VERSION
	.align		4
        /*0000*/ 	.byte	0x04, 0x37
        /*0002*/ 	.short	(.L_31 - .L_30)
.L_30:
        /*0004*/ 	.word	0x00000082


	//----- nvinfo : EIATTR_KPARAM_INFO
	.align		4
.L_31:
        /*0008*/ 	.byte	0x04, 0x17
        /*000a*/ 	.short	(.L_33 - .L_32)
.L_32:
        /*000c*/ 	.word	0x00000000
        /*0010*/ 	.short	0x0000
        /*0012*/ 	.short	0x0000
        /*0014*/ 	.byte	0x00, 0xf0, 0x01, 0x20


	//----- nvinfo : EIATTR_AT_ENTRY_FRAGMENTS
	.align		4
.L_33:
        /*0018*/ 	.byte	0x04, 0x4f
        /*001a*/ 	.short	(.L_35 - .L_34)


	//   ....[0]....
.L_34:
        /*001c*/ 	.word	0x00000006


	//----- nvinfo : EIATTR_RESERVED_SMEM_USED
	.align		4
.L_35:
        /*0020*/ 	.byte	0x01, 0x41
	.zero		2


	//----- nvinfo : EIATTR_SPARSE_MMA_MASK
	.align		4
        /*0024*/ 	.byte	0x03, 0x50
        /*0026*/ 	.short	0x0000


	//----- nvinfo : EIATTR_TCGEN05_1CTA_USED
	.align		4
        /*0028*/ 	.byte	0x01, 0x51
	.zero		2


	//----- nvinfo : EIATTR_MAXREG_COUNT
	.align		4
        /*002c*/ 	.byte	0x03, 0x1b
        /*002e*/ 	.short	0x00ff


	//----- nvinfo : EIATTR_NUM_BARRIERS
	.align		4
        /*0030*/ 	.byte	0x02, 0x4c
        /*0032*/ 	.byte	0x07
	.zero		1


	//----- nvinfo : EIATTR_EXTERNS
	.align		4
        /*0034*/ 	.byte	0x04, 0x0f
        /*0036*/ 	.short	(.L_37 - .L_36)


	//   ....[0]....
	.align		4
.L_36:
        /*0038*/ 	.word	index@(__assertfail)


	//----- nvinfo : EIATTR_MERCURY_ISA_VERSION
	.align		4
.L_37:
        /*003c*/ 	.byte	0x03, 0x5f
        /*003e*/ 	.short	0x0101


	//----- nvinfo : EIATTR_INT_WARP_WIDE_INSTR_OFFSETS
	.align		4
        /*0040*/ 	.byte	0x04, 0x31
        /*0042*/ 	.short	(.L_39 - .L_38)


	//   ....[0]....
.L_38:
        /*0044*/ 	.word	0x000043d0


	//   ....[1]....
        /*0048*/ 	.word	0x00004400


	//   ....[2]....
        /*004c*/ 	.word	0x00004420


	//   ....[3]....
        /*0050*/ 	.word	0x00004ff0


	//   ....[4]....
        /*0054*/ 	.word	0x00005070


	//   ....[5]....
        /*0058*/ 	.word	0x00005170


	//   ....[6]....
        /*005c*/ 	.word	0x00005280


	//----- nvinfo : EIATTR_COOP_GROUP_MASK_REGIDS
	.align		4
.L_39:
        /*0060*/ 	.byte	0x04, 0x29
        /*0062*/ 	.short	(.L_41 - .L_40)


	//   ....[0]....
.L_40:
        /*0064*/ 	.word	0xffffffff


	//   ....[1]....
        /*0068*/ 	.word	0xffffffff


	//   ....[2]....
        /*006c*/ 	.word	0xffffffff


	//   ....[3]....
        /*0070*/ 	.word	0xffffffff


	//   ....[4]....
        /*0074*/ 	.word	0xffffffff


	//   ....[5]....
        /*0078*/ 	.word	0xffffffff


	//   ....[6]....
        /*007c*/ 	.word	0xffffffff


	//   ....[7]....
        /*0080*/ 	.word	0xffffffff


	//   ....[8]....
        /*0084*/ 	.word	0xffffffff


	//   ....[9]....
        /*0088*/ 	.word	0xffffffff


	//   ....[10]....
        /*008c*/ 	.word	0xffffffff


	//   ....[11]....
        /*0090*/ 	.word	0xffffffff


	//   ....[12]....
        /*0094*/ 	.word	0xffffffff


	//   ....[13]....
        /*0098*/ 	.word	0xffffffff


	//----- nvinfo : EIATTR_COOP_GROUP_INSTR_OFFSETS
	.align		4
.L_41:
        /*009c*/ 	.byte	0x04, 0x28
        /*009e*/ 	.short	(.L_43 - .L_42)


	//   ....[0]....
.L_42:
        /*00a0*/ 	.word	0x00000080


	//   ....[1]....
        /*00a4*/ 	.word	0x000004f0


	//   ....[2]....
        /*00a8*/ 	.word	0x000006e0


	//   ....[3]....
        /*00ac*/ 	.word	0x00000860


	//   ....[4]....
        /*00b0*/ 	.word	0x00000960


	//   ....[5]....
        /*00b4*/ 	.word	0x00000ad0


	//   ....[6]....
        /*00b8*/ 	.word	0x00000c70


	//   ....[7]....
        /*00bc*/ 	.word	0x00000e20


	//   ....[8]....
        /*00c0*/ 	.word	0x00002420


	//   ....[9]....
        /*00c4*/ 	.word	0x00003400


	//   ....[10]....
        /*00c8*/ 	.word	0x00003610


	//   ....[11]....
        /*00cc*/ 	.word	0x00003640


	//   ....[12]....
        /*00d0*/ 	.word	0x000042b0


	//   ....[13]....
        /*00d4*/ 	.word	0x000044e0


	//----- nvinfo : EIATTR_VRC_CTA_INIT_COUNT
	.align		4
.L_43:
        /*00d8*/ 	.byte	0x02, 0x4a
        /*00da*/ 	.byte	0x80
	.zero		1


	//----- nvinfo : EIATTR_SYSCALL_OFFSETS
	.align		4
        /*00dc*/ 	.byte	0x04, 0x46
        /*00de*/ 	.short	(.L_45 - .L_44)


	//   ....[0]....
.L_44:
        /*00e0*/ 	.word	0x00005f80


	//   ....[1]....
        /*00e4*/ 	.word	0x00006070


	//   ....[2]....
        /*00e8*/ 	.word	0x000068b0


	//   ....[3]....
        /*00ec*/ 	.word	0x00007200


	//----- nvinfo : EIATTR_MBARRIER_INSTR_OFFSETS
	.align		4
.L_45:
        /*00f0*/ 	.byte	0x04, 0x39
        /*00f2*/ 	.short	(.L_47 - .L_46)


	//   ....[0]....
.L_46:
        /*00f4*/ 	.word	0x00000610
        /*00f8*/ 	.word	0x000000ff
        /*00fc*/ 	.word	0x00000000
        /*0100*/ 	.short	0x0100
        /*0102*/ 	.byte	0x04
	.zero		1


	//   ....[1]....
        /*0104*/ 	.word	0x00000620
        /*0108*/ 	.word	0x000000ff
        /*010c*/ 	.word	0x00000030
        /*0110*/ 	.short	0x0100
        /*0112*/ 	.byte	0x04
	.zero		1


	//   ....[2]....
        /*0114*/ 	.word	0x00000630
        /*0118*/ 	.word	0x000000ff
        /*011c*/ 	.word	0x00000008
        /*0120*/ 	.short	0x0100
        /*0122*/ 	.byte	0x04
	.zero		1


	//   ....[3]....
        /*0124*/ 	.word	0x00000640
        /*0128*/ 	.word	0x000000ff
        /*012c*/ 	.word	0x00000038
        /*0130*/ 	.short	0x0100
        /*0132*/ 	.byte	0x04
	.zero		1


	//   ....[4]....
        /*0134*/ 	.word	0x00000650
        /*0138*/ 	.word	0x000000ff
        /*013c*/ 	.word	0x00000010
        /*0140*/ 	.short	0x0100
        /*0142*/ 	.byte	0x04
	.zero		1


	//   ....[5]....
        /*0144*/ 	.word	0x00000660
        /*0148*/ 	.word	0x000000ff
        /*014c*/ 	.word	0x00000040
        /*0150*/ 	.short	0x0100
        /*0152*/ 	.byte	0x04
	.zero		1


	//   ....[6]....
        /*0154*/ 	.word	0x00000670
        /*0158*/ 	.word	0x000000ff
        /*015c*/ 	.word	0x00000018
        /*0160*/ 	.short	0x0100
        /*0162*/ 	.byte	0x04
	.zero		1


	//   ....[7]....
        /*0164*/ 	.word	0x00000680
        /*0168*/ 	.word	0x000000ff
        /*016c*/ 	.word	0x00000048
        /*0170*/ 	.short	0x0100
        /*0172*/ 	.byte	0x04
	.zero		1


	//   ....[8]....
        /*0174*/ 	.word	0x00000690
        /*0178*/ 	.word	0x000000ff
        /*017c*/ 	.word	0x00000020
        /*0180*/ 	.short	0x0100
        /*0182*/ 	.byte	0x04
	.zero		1


	//   ....[9]....
        /*0184*/ 	.word	0x000006a0
        /*0188*/ 	.word	0x000000ff
        /*018c*/ 	.word	0x00000050
        /*0190*/ 	.short	0x0100
        /*0192*/ 	.byte	0x04
	.zero		1


	//   ....[10]....
        /*0194*/ 	.word	0x000006b0
        /*0198*/ 	.word	0x000000ff
        /*019c*/ 	.word	0x00000028
        /*01a0*/ 	.short	0x0100
        /*01a2*/ 	.byte	0x04
	.zero		1


	//   ....[11]....
        /*01a4*/ 	.word	0x000006c0
        /*01a8*/ 	.word	0x000000ff
        /*01ac*/ 	.word	0x00000058
        /*01b0*/ 	.short	0x0100
        /*01b2*/ 	.byte	0x04
	.zero		1


	//   ....[12]....
        /*01b4*/ 	.word	0x000007f0
        /*01b8*/ 	.word	0x000000ff
        /*01bc*/ 	.word	0x00000060
        /*01c0*/ 	.short	0x0100
        /*01c2*/ 	.byte	0x04
	.zero		1


	//   ....[13]....
        /*01c4*/ 	.word	0x00000800
        /*01c8*/ 	.word	0x000000ff
        /*01cc*/ 	.word	0x00000078
        /*01d0*/ 	.short	0x0100
        /*01d2*/ 	.byte	0x04
	.zero		1


	//   ....[14]....
        /*01d4*/ 	.word	0x00000810
        /*01d8*/ 	.word	0x000000ff
        /*01dc*/ 	.word	0x00000068
        /*01e0*/ 	.short	0x0100
        /*01e2*/ 	.byte	0x04
	.zero		1


	//   ....[15]....
        /*01e4*/ 	.word	0x00000820
        /*01e8*/ 	.word	0x000000ff
        /*01ec*/ 	.word	0x00000080
        /*01f0*/ 	.short	0x0100
        /*01f2*/ 	.byte	0x04
	.zero		1


	//   ....[16]....
        /*01f4*/ 	.word	0x00000830
        /*01f8*/ 	.word	0x000000ff
        /*01fc*/ 	.word	0x00000070
        /*0200*/ 	.short	0x0100
        /*0202*/ 	.byte	0x04
	.zero		1


	//   ....[17]....
        /*0204*/ 	.word	0x00000840
        /*0208*/ 	.word	0x000000ff
        /*020c*/ 	.word	0x00000088
        /*0210*/ 	.short	0x0100
        /*0212*/ 	.byte	0x04
	.zero		1


	//   ....[18]....
        /*0214*/ 	.word	0x00000930
        /*0218*/ 	.word	0x000000ff
        /*021c*/ 	.word	0x00000090
        /*0220*/ 	.short	0x0100
        /*0222*/ 	.byte	0x06
	.zero		1


	//   ....[19]....
        /*0224*/ 	.word	0x00000940
        /*0228*/ 	.word	0x000000ff
        /*022c*/ 	.word	0x00000098
        /*0230*/ 	.short	0x0100
        /*0232*/ 	.byte	0x06
	.zero		1


	//   ....[20]....
        /*0234*/ 	.word	0x00000a80
        /*0238*/ 	.word	0x000000ff
        /*023c*/ 	.word	0x000000a0
        /*0240*/ 	.short	0x0100
        /*0242*/ 	.byte	0x06
	.zero		1


	//   ....[21]....
        /*0244*/ 	.word	0x00000a90
        /*0248*/ 	.word	0x000000ff
        /*024c*/ 	.word	0x000000b0
        /*0250*/ 	.short	0x0100
        /*0252*/ 	.byte	0x06
	.zero		1


	//   ....[22]....
        /*0254*/ 	.word	0x00000aa0
        /*0258*/ 	.word	0x000000ff
        /*025c*/ 	.word	0x000000a8
        /*0260*/ 	.short	0x0100
        /*0262*/ 	.byte	0x06
	.zero		1


	//   ....[23]....
        /*0264*/ 	.word	0x00000ab0
        /*0268*/ 	.word	0x000000ff
        /*026c*/ 	.word	0x000000b8
        /*0270*/ 	.short	0x0100
        /*0272*/ 	.byte	0x06
	.zero		1


	//   ....[24]....
        /*0274*/ 	.word	0x00000be0
        /*0278*/ 	.word	0x000000ff
        /*027c*/ 	.word	0x000000c0
        /*0280*/ 	.short	0x0100
        /*0282*/ 	.byte	0x04
	.zero		1


	//   ....[25]....
        /*0284*/ 	.word	0x00000bf0
        /*0288*/ 	.word	0x000000ff
        /*028c*/ 	.word	0x000000e0
        /*0290*/ 	.short	0x0100
        /*0292*/ 	.byte	0x04
	.zero		1


	//   ....[26]....
        /*0294*/ 	.word	0x00000c00
        /*0298*/ 	.word	0x000000ff
        /*029c*/ 	.word	0x000000c8
        /*02a0*/ 	.short	0x0100
        /*02a2*/ 	.byte	0x04
	.zero		1


	//   ....[27]....
        /*02a4*/ 	.word	0x00000c10
        /*02a8*/ 	.word	0x000000ff
        /*02ac*/ 	.word	0x000000e8
        /*02b0*/ 	.short	0x0100
        /*02b2*/ 	.byte	0x04
	.zero		1


	//   ....[28]....
        /*02b4*/ 	.word	0x00000c20
        /*02b8*/ 	.word	0x000000ff
        /*02bc*/ 	.word	0x000000d0
        /*02c0*/ 	.short	0x0100
        /*02c2*/ 	.byte	0x04
	.zero		1


	//   ....[29]....
        /*02c4*/ 	.word	0x00000c30
        /*02c8*/ 	.word	0x000000ff
        /*02cc*/ 	.word	0x000000f0
        /*02d0*/ 	.short	0x0100
        /*02d2*/ 	.byte	0x04
	.zero		1


	//   ....[30]....
        /*02d4*/ 	.word	0x00000c40
        /*02d8*/ 	.word	0x000000ff
        /*02dc*/ 	.word	0x000000d8
        /*02e0*/ 	.short	0x0100
        /*02e2*/ 	.byte	0x04
	.zero		1


	//   ....[31]....
        /*02e4*/ 	.word	0x00000c50
        /*02e8*/ 	.word	0x000000ff
        /*02ec*/ 	.word	0x000000f8
        /*02f0*/ 	.short	0x0100
        /*02f2*/ 	.byte	0x04
	.zero		1


	//   ....[32]....
        /*02f4*/ 	.word	0x00000d40
        /*02f8*/ 	.word	0x000000ff
        /*02fc*/ 	.word	0x00000100
        /*0300*/ 	.short	0x0100
        /*0302*/ 	.byte	0x04
	.zero		1


	//   ....[33]....
        /*0304*/ 	.word	0x00000d50
        /*0308*/ 	.word	0x000000ff
        /*030c*/ 	.word	0x00000110
        /*0310*/ 	.short	0x0100
        /*0312*/ 	.byte	0x04
	.zero		1


	//   ....[34]....
        /*0314*/ 	.word	0x00000d60
        /*0318*/ 	.word	0x000000ff
        /*031c*/ 	.word	0x00000108
        /*0320*/ 	.short	0x0100
        /*0322*/ 	.byte	0x04
	.zero		1


	//   ....[35]....
        /*0324*/ 	.word	0x00000d70
        /*0328*/ 	.word	0x000000ff
        /*032c*/ 	.word	0x00000118
        /*0330*/ 	.short	0x0100
        /*0332*/ 	.byte	0x04
	.zero		1


	//   ....[36]....
        /*0334*/ 	.word	0x00001a10
        /*0338*/ 	.word	0x00000000
        /*033c*/ 	.word	0x00000110
        /*0340*/ 	.short	0x010a
        /*0342*/ 	.byte	0xff
	.zero		1


	//   ....[37]....
        /*0344*/ 	.word	0x00001a40
        /*0348*/ 	.word	0x00000000
        /*034c*/ 	.word	0x00000100
        /*0350*/ 	.short	0x0101
        /*0352*/ 	.byte	0xff
	.zero		1


	//   ....[38]....
        /*0354*/ 	.word	0x00001b20
        /*0358*/ 	.word	0x000000ff
        /*035c*/ 	.word	0x00000030
        /*0360*/ 	.short	0x010a
        /*0362*/ 	.byte	0x04
	.zero		1


	//   ....[39]....
        /*0364*/ 	.word	0x00001ba0
        /*0368*/ 	.word	0x000000ff
        /*036c*/ 	.word	0x00000030
        /*0370*/ 	.short	0x010a
        /*0372*/ 	.byte	0x21
	.zero		1


	//   ....[40]....
        /*0374*/ 	.word	0x00001ce0
        /*0378*/ 	.word	0x000000ff
        /*037c*/ 	.word	0x00000030
        /*0380*/ 	.short	0x010a
        /*0382*/ 	.byte	0x04
	.zero		1


	//   ....[41]....
        /*0384*/ 	.word	0x00001fa0
        /*0388*/ 	.word	0x000000ff
        /*038c*/ 	.word	0x00000098
        /*0390*/ 	.short	0x0101
        /*0392*/ 	.byte	0x15
	.zero		1


	//   ....[42]....
        /*0394*/ 	.word	0x00001fc0
        /*0398*/ 	.word	0x000000ff
        /*039c*/ 	.word	0x00000030
        /*03a0*/ 	.short	0x010a
        /*03a2*/ 	.byte	0x04
	.zero		1


	//   ....[43]....
        /*03a4*/ 	.word	0x00002040
        /*03a8*/ 	.word	0x000000ff
        /*03ac*/ 	.word	0x00000030
        /*03b0*/ 	.short	0x010a
        /*03b2*/ 	.byte	0x21
	.zero		1


	//   ....[44]....
        /*03b4*/ 	.word	0x00002180
        /*03b8*/ 	.word	0x000000ff
        /*03bc*/ 	.word	0x00000030
        /*03c0*/ 	.short	0x010a
        /*03c2*/ 	.byte	0x04
	.zero		1


	//   ....[45]....
        /*03c4*/ 	.word	0x00002450
        /*03c8*/ 	.word	0x00000003
        /*03cc*/ 	.word	0x000000a0
        /*03d0*/ 	.short	0x010a
        /*03d2*/ 	.byte	0xff
	.zero		1


	//   ....[46]....
        /*03d4*/ 	.word	0x000025a0
        /*03d8*/ 	.word	0x00000000
        /*03dc*/ 	.word	0x00000000
        /*03e0*/ 	.short	0x0101
        /*03e2*/ 	.byte	0xff
	.zero		1


	//   ....[47]....
        /*03e4*/ 	.word	0x00002b60
        /*03e8*/ 	.word	0x000000ff
        /*03ec*/ 	.word	0x00000000
        /*03f0*/ 	.short	0x010a
        /*03f2*/ 	.byte	0x04
	.zero		1


	//   ....[48]....
        /*03f4*/ 	.word	0x00002bf0
        /*03f8*/ 	.word	0x000000ff
        /*03fc*/ 	.word	0x00000000
        /*0400*/ 	.short	0x010a
        /*0402*/ 	.byte	0x05
	.zero		1


	//   ....[49]....
        /*0404*/ 	.word	0x00002c80
        /*0408*/ 	.word	0x000000ff
        /*040c*/ 	.word	0x00000000
        /*0410*/ 	.short	0x010a
        /*0412*/ 	.byte	0x05
	.zero		1


	//   ....[50]....
        /*0414*/ 	.word	0x00002d10
        /*0418*/ 	.word	0x000000ff
        /*041c*/ 	.word	0x00000000
        /*0420*/ 	.short	0x010a
        /*0422*/ 	.byte	0x05
	.zero		1


	//   ....[51]....
        /*0424*/ 	.word	0x00002da0
        /*0428*/ 	.word	0x000000ff
        /*042c*/ 	.word	0x00000000
        /*0430*/ 	.short	0x010a
        /*0432*/ 	.byte	0x05
	.zero		1


	//   ....[52]....
        /*0434*/ 	.word	0x00002e40
        /*0438*/ 	.word	0x00000000
        /*043c*/ 	.word	0x00000000
        /*0440*/ 	.short	0x010a
        /*0442*/ 	.byte	0xff
	.zero		1


	//   ....[53]....
        /*0444*/ 	.word	0x00002f60
        /*0448*/ 	.word	0x00000002
        /*044c*/ 	.word	0x00000100
        /*0450*/ 	.short	0x010a
        /*0452*/ 	.byte	0xff
	.zero		1


	//   ....[54]....
        /*0454*/ 	.word	0x00002fd0
        /*0458*/ 	.word	0x00000002
        /*045c*/ 	.word	0x00000000
        /*0460*/ 	.short	0x0101
        /*0462*/ 	.byte	0xff
	.zero		1


	//   ....[55]....
        /*0464*/ 	.word	0x00002ff0
        /*0468*/ 	.word	0x000000ff
        /*046c*/ 	.word	0x000000b0
        /*0470*/ 	.short	0x010a
        /*0472*/ 	.byte	0x04
	.zero		1


	//   ....[56]....
        /*0474*/ 	.word	0x00003110
        /*0478*/ 	.word	0x00000002
        /*047c*/ 	.word	0x000000a0
        /*0480*/ 	.short	0x010a
        /*0482*/ 	.byte	0xff
	.zero		1


	//   ....[57]....
        /*0484*/ 	.word	0x00003210
        /*0488*/ 	.word	0x00000002
        /*048c*/ 	.word	0x00000000
        /*0490*/ 	.short	0x0101
        /*0492*/ 	.byte	0xff
	.zero		1


	//   ....[58]....
        /*0494*/ 	.word	0x000032a0
        /*0498*/ 	.word	0x000000ff
        /*049c*/ 	.word	0x000000b0
        /*04a0*/ 	.short	0x0106
        /*04a2*/ 	.byte	0x04
	.zero		1


	//   ....[59]....
        /*04a4*/ 	.word	0x000032c0
        /*04a8*/ 	.word	0x000000ff
        /*04ac*/ 	.word	0x000000b0
        /*04b0*/ 	.short	0x010a
        /*04b2*/ 	.byte	0x04
	.zero		1


	//   ....[60]....
        /*04b4*/ 	.word	0x00003350
        /*04b8*/ 	.word	0x000000ff
        /*04bc*/ 	.word	0x000000b0
        /*04c0*/ 	.short	0x0106
        /*04c2*/ 	.byte	0x07
	.zero		1


	//   ....[61]....
        /*04c4*/ 	.word	0x00003390
        /*04c8*/ 	.word	0x00000000
        /*04cc*/ 	.word	0x000000b0
        /*04d0*/ 	.short	0x010a
        /*04d2*/ 	.byte	0xff
	.zero		1


	//   ....[62]....
        /*04d4*/ 	.word	0x00003960
        /*04d8*/ 	.word	0x00000000
        /*04dc*/ 	.word	0x000000a0
        /*04e0*/ 	.short	0x010a
        /*04e2*/ 	.byte	0xff
	.zero		1


	//   ....[63]....
        /*04e4*/ 	.word	0x00003a60
        /*04e8*/ 	.word	0x00000003
        /*04ec*/ 	.word	0x00000000
        /*04f0*/ 	.short	0x0101
        /*04f2*/ 	.byte	0xff
	.zero		1


	//   ....[64]....
        /*04f4*/ 	.word	0x00003a70
        /*04f8*/ 	.word	0x000000ff
        /*04fc*/ 	.word	0x00000000
        /*0500*/ 	.short	0x010a
        /*0502*/ 	.byte	0x04
	.zero		1


	//   ....[65]....
        /*0504*/ 	.word	0x00003af0
        /*0508*/ 	.word	0x000000ff
        /*050c*/ 	.word	0x000000e0
        /*0510*/ 	.short	0x010a
        /*0512*/ 	.byte	0x2e
	.zero		1


	//   ....[66]....
        /*0514*/ 	.word	0x00003bd0
        /*0518*/ 	.word	0x000000ff
        /*051c*/ 	.word	0x00000000
        /*0520*/ 	.short	0x010a
        /*0522*/ 	.byte	0x07
	.zero		1


	//   ....[67]....
        /*0524*/ 	.word	0x00003d10
        /*0528*/ 	.word	0x000000ff
        /*052c*/ 	.word	0x00000000
        /*0530*/ 	.short	0x010a
        /*0532*/ 	.byte	0x04
	.zero		1


	//   ....[68]....
        /*0534*/ 	.word	0x000040e0
        /*0538*/ 	.word	0x000000ff
        /*053c*/ 	.word	0x00000000
        /*0540*/ 	.short	0x010a
        /*0542*/ 	.byte	0x04
	.zero		1


	//   ....[69]....
        /*0544*/ 	.word	0x00004170
        /*0548*/ 	.word	0x000000ff
        /*054c*/ 	.word	0x00000000
        /*0550*/ 	.short	0x010a
        /*0552*/ 	.byte	0x05
	.zero		1


	//   ....[70]....
        /*0554*/ 	.word	0x00004200
        /*0558*/ 	.word	0x000000ff
        /*055c*/ 	.word	0x00000000
        /*0560*/ 	.short	0x010a
        /*0562*/ 	.byte	0x05
	.zero		1


	//   ....[71]....
        /*0564*/ 	.word	0x00004290
        /*0568*/ 	.word	0x000000ff
        /*056c*/ 	.word	0x00000000
        /*0570*/ 	.short	0x010a
        /*0572*/ 	.byte	0x04
	.zero		1


	//   ....[72]....
        /*0574*/ 	.word	0x00004720
        /*0578*/ 	.word	0x0000000c
        /*057c*/ 	.word	0x000000a0
        /*0580*/ 	.short	0x010a
        /*0582*/ 	.byte	0xff
	.zero		1


	//   ....[73]....
        /*0584*/ 	.word	0x00004890
        /*0588*/ 	.word	0x00000000
        /*058c*/ 	.word	0x00000000
        /*0590*/ 	.short	0x0101
        /*0592*/ 	.byte	0xff
	.zero		1


	//   ....[74]....
        /*0594*/ 	.word	0x00004d10
        /*0598*/ 	.word	0x000000ff
        /*059c*/ 	.word	0x00000098
        /*05a0*/ 	.short	0x010a
        /*05a2*/ 	.byte	0x18
	.zero		1


	//   ....[75]....
        /*05a4*/ 	.word	0x00004ed0
        /*05a8*/ 	.word	0x000000ff
        /*05ac*/ 	.word	0x00000078
        /*05b0*/ 	.short	0x010a
        /*05b2*/ 	.byte	0x04
	.zero		1


	//   ....[76]....
        /*05b4*/ 	.word	0x000050a0
        /*05b8*/ 	.word	0x000000ff
        /*05bc*/ 	.word	0x00000060
        /*05c0*/ 	.short	0x010b
        /*05c2*/ 	.byte	0x04
	.zero		1


	//   ....[77]....
        /*05c4*/ 	.word	0x000050b0
        /*05c8*/ 	.word	0x000000ff
        /*05cc*/ 	.word	0x00000000
        /*05d0*/ 	.short	0x0101
        /*05d2*/ 	.byte	0x14
	.zero		1


	//   ....[78]....
        /*05d4*/ 	.word	0x000050c0
        /*05d8*/ 	.word	0x000000ff
        /*05dc*/ 	.word	0x00000078
        /*05e0*/ 	.short	0x010a
        /*05e2*/ 	.byte	0x05
	.zero		1


	//   ....[79]....
        /*05e4*/ 	.word	0x000052b0
        /*05e8*/ 	.word	0x000000ff
        /*05ec*/ 	.word	0x00000060
        /*05f0*/ 	.short	0x010b
        /*05f2*/ 	.byte	0x05
	.zero		1


	//   ....[80]....
        /*05f4*/ 	.word	0x000052c0
        /*05f8*/ 	.word	0x000000ff
        /*05fc*/ 	.word	0x00000000
        /*0600*/ 	.short	0x0101
        /*0602*/ 	.byte	0x04
	.zero		1


	//   ....[81]....
        /*0604*/ 	.word	0x00005360
        /*0608*/ 	.word	0x000000ff
        /*060c*/ 	.word	0x00000000
        /*0610*/ 	.short	0x010a
        /*0612*/ 	.byte	0x04
	.zero		1


	//   ....[82]....
        /*0614*/ 	.word	0x000053f0
        /*0618*/ 	.word	0x000000ff
        /*061c*/ 	.word	0x00000000
        /*0620*/ 	.short	0x010a
        /*0622*/ 	.byte	0x05
	.zero		1


	//   ....[83]....
        /*0624*/ 	.word	0x00005490
        /*0628*/ 	.word	0x00000000
        /*062c*/ 	.word	0x00000000
        /*0630*/ 	.short	0x010a
        /*0632*/ 	.byte	0xff
	.zero		1


	//   ....[84]....
        /*0634*/ 	.word	0x000057f0
        /*0638*/ 	.word	0x00000000
        /*063c*/ 	.word	0x000000a0
        /*0640*/ 	.short	0x010a
        /*0642*/ 	.byte	0xff
	.zero		1


	//   ....[85]....
        /*0644*/ 	.word	0x000058c0
        /*0648*/ 	.word	0x00000000
        /*064c*/ 	.word	0x00000000
        /*0650*/ 	.short	0x0101
        /*0652*/ 	.byte	0xff
	.zero		1


	//   ....[86]....
        /*0654*/ 	.word	0x000064d0
        /*0658*/ 	.word	0x00000002
        /*065c*/ 	.word	0x00000060
        /*0660*/ 	.short	0x010a
        /*0662*/ 	.byte	0xff
	.zero		1


	//   ....[87]....
        /*0664*/ 	.word	0x00006510
        /*0668*/ 	.word	0x0000001b
        /*066c*/ 	.word	0x000000c0
        /*0670*/ 	.short	0x010a
        /*0672*/ 	.byte	0xff
	.zero		1


	//   ....[88]....
        /*0674*/ 	.word	0x00006600
        /*0678*/ 	.word	0x00000002
        /*067c*/ 	.word	0x00000060
        /*0680*/ 	.short	0x010a
        /*0682*/ 	.byte	0xff
	.zero		1


	//   ....[89]....
        /*0684*/ 	.word	0x00006790
        /*0688*/ 	.word	0x0000001b
        /*068c*/ 	.word	0x000000c0
        /*0690*/ 	.short	0x010a
        /*0692*/ 	.byte	0xff
	.zero		1


	//   ....[90]....
        /*0694*/ 	.word	0x00006f60
        /*0698*/ 	.word	0x00000000
        /*069c*/ 	.word	0x00000000
        /*06a0*/ 	.short	0x0101
        /*06a2*/ 	.byte	0xff
	.zero		1


	//   ....[91]....
        /*06a4*/ 	.word	0x00006f70
        /*06a8*/ 	.word	0x00000002
        /*06ac*/ 	.word	0x00000060
        /*06b0*/ 	.short	0x010a
        /*06b2*/ 	.byte	0xff
	.zero		1


	//   ....[92]....
        /*06b4*/ 	.word	0x00007030
        /*06b8*/ 	.word	0x00000002
        /*06bc*/ 	.word	0x00000060
        /*06c0*/ 	.short	0x010a
        /*06c2*/ 	.byte	0xff
	.zero		1


	//   ....[93]....
        /*06c4*/ 	.word	0x000073d0
        /*06c8*/ 	.word	0x000000ff
        /*06cc*/ 	.word	0x00000000
        /*06d0*/ 	.short	0x0101
        /*06d2*/ 	.byte	0x04
	.zero		1


	//   ....[94]....
        /*06d4*/ 	.word	0x00007930
        /*06d8*/ 	.word	0x00000000
        /*06dc*/ 	.word	0x00000000
        /*06e0*/ 	.short	0x0101
        /*06e2*/ 	.byte	0xff
	.zero		1


	//   ....[95]....
        /*06e4*/ 	.word	0x00007be0
        /*06e8*/ 	.word	0x000000ff
        /*06ec*/ 	.word	0x00000000
        /*06f0*/ 	.short	0x0101
        /*06f2*/ 	.byte	0x04
	.zero		1


	//   ....[96]....
        /*06f4*/ 	.word	0x00007c00
        /*06f8*/ 	.word	0x00000000
        /*06fc*/ 	.word	0x00000110
        /*0700*/ 	.short	0x010a
        /*0702*/ 	.byte	0xff
	.zero		1


	//   ....[97]....
        /*0704*/ 	.word	0x00007c60
        /*0708*/ 	.word	0x00000000
        /*070c*/ 	.word	0x00000030
        /*0710*/ 	.short	0x010a
        /*0712*/ 	.byte	0xff
	.zero		1


	//   ....[98]....
        /*0714*/ 	.word	0x00007cc0
        /*0718*/ 	.word	0x00000000
        /*071c*/ 	.word	0x00000030
        /*0720*/ 	.short	0x010a
        /*0722*/ 	.byte	0xff
	.zero		1


	//   ....[99]....
        /*0724*/ 	.word	0x00007d10
        /*0728*/ 	.word	0x00000003
        /*072c*/ 	.word	0x000000a0
        /*0730*/ 	.short	0x010a
        /*0732*/ 	.byte	0xff
	.zero		1


	//   ....[100]....
        /*0734*/ 	.word	0x00007d70
        /*0738*/ 	.word	0x00000000
        /*073c*/ 	.word	0x00000000
        /*0740*/ 	.short	0x010a
        /*0742*/ 	.byte	0xff
	.zero		1


	//   ....[101]....
        /*0744*/ 	.word	0x00007dd0
        /*0748*/ 	.word	0x00000000
        /*074c*/ 	.word	0x00000000
        /*0750*/ 	.short	0x010a
        /*0752*/ 	.byte	0xff
	.zero		1


	//   ....[102]....
        /*0754*/ 	.word	0x00007e30
        /*0758*/ 	.word	0x00000000
        /*075c*/ 	.word	0x00000000
        /*0760*/ 	.short	0x010a
        /*0762*/ 	.byte	0xff
	.zero		1


	//   ....[103]....
        /*0764*/ 	.word	0x00007e90
        /*0768*/ 	.word	0x00000000
        /*076c*/ 	.word	0x00000000
        /*0770*/ 	.short	0x010a
        /*0772*/ 	.byte	0xff
	.zero		1


	//   ....[104]....
        /*0774*/ 	.word	0x00007ef0
        /*0778*/ 	.word	0x00000000
        /*077c*/ 	.word	0x00000000
        /*0780*/ 	.short	0x010a
        /*0782*/ 	.byte	0xff
	.zero		1


	//   ....[105]....
        /*0784*/ 	.word	0x00007f40
        /*0788*/ 	.word	0x00000002
        /*078c*/ 	.word	0x00000100
        /*0790*/ 	.short	0x010a
        /*0792*/ 	.byte	0xff
	.zero		1


	//   ....[106]....
        /*0794*/ 	.word	0x00007fa0
        /*0798*/ 	.word	0x00000002
        /*079c*/ 	.word	0x000000b0
        /*07a0*/ 	.short	0x010a
        /*07a2*/ 	.byte	0xff
	.zero		1


	//   ....[107]....
        /*07a4*/ 	.word	0x00007ff0
        /*07a8*/ 	.word	0x00000002
        /*07ac*/ 	.word	0x000000a0
        /*07b0*/ 	.short	0x010a
        /*07b2*/ 	.byte	0xff
	.zero		1


	//   ....[108]....
        /*07b4*/ 	.word	0x00008050
        /*07b8*/ 	.word	0x00000000
        /*07bc*/ 	.word	0x000000b0
        /*07c0*/ 	.short	0x010a
        /*07c2*/ 	.byte	0xff
	.zero		1


	//   ....[109]....
        /*07c4*/ 	.word	0x000080a0
        /*07c8*/ 	.word	0x00000000
        /*07cc*/ 	.word	0x000000a0
        /*07d0*/ 	.short	0x010a
        /*07d2*/ 	.byte	0xff
	.zero		1


	//   ....[110]....
        /*07d4*/ 	.word	0x00008100
        /*07d8*/ 	.word	0x00000002
        /*07dc*/ 	.word	0x000000e0
        /*07e0*/ 	.short	0x010a
        /*07e2*/ 	.byte	0xff
	.zero		1


	//   ....[111]....
        /*07e4*/ 	.word	0x00008160
        /*07e8*/ 	.word	0x00000000
        /*07ec*/ 	.word	0x00000000
        /*07f0*/ 	.short	0x010a
        /*07f2*/ 	.byte	0xff
	.zero		1


	//   ....[112]....
        /*07f4*/ 	.word	0x000081c0
        /*07f8*/ 	.word	0x00000000
        /*07fc*/ 	.word	0x00000000
        /*0800*/ 	.short	0x010a
        /*0802*/ 	.byte	0xff
	.zero		1


	//   ....[113]....
        /*0804*/ 	.word	0x00008220
        /*0808*/ 	.word	0x00000000
        /*080c*/ 	.word	0x00000000
        /*0810*/ 	.short	0x010a
        /*0812*/ 	.byte	0xff
	.zero		1


	//   ....[114]....
        /*0814*/ 	.word	0x00008280
        /*0818*/ 	.word	0x00000000
        /*081c*/ 	.word	0x00000000
        /*0820*/ 	.short	0x010a
        /*0822*/ 	.byte	0xff
	.zero		1


	//   ....[115]....
        /*0824*/ 	.word	0x000082e0
        /*0828*/ 	.word	0x00000000
        /*082c*/ 	.word	0x00000000
        /*0830*/ 	.short	0x010a
        /*0832*/ 	.byte	0xff
	.zero		1


	//   ....[116]....
        /*0834*/ 	.word	0x00008330
        /*0838*/ 	.word	0x0000000c
        /*083c*/ 	.word	0x000000a0
        /*0840*/ 	.short	0x010a
        /*0842*/ 	.byte	0xff
	.zero		1


	//   ....[117]....
        /*0844*/ 	.word	0x00008390
        /*0848*/ 	.word	0x00000000
        /*084c*/ 	.word	0x00000098
        /*0850*/ 	.short	0x010a
        /*0852*/ 	.byte	0xff
	.zero		1


	//   ....[118]....
        /*0854*/ 	.word	0x000083f0
        /*0858*/ 	.word	0x00000000
        /*085c*/ 	.word	0x00000078
        /*0860*/ 	.short	0x010a
        /*0862*/ 	.byte	0xff
	.zero		1


	//   ....[119]....
        /*0864*/ 	.word	0x00008450
        /*0868*/ 	.word	0x00000006
        /*086c*/ 	.word	0x00000078
        /*0870*/ 	.short	0x010a
        /*0872*/ 	.byte	0xff
	.zero		1


	//   ....[120]....
        /*0874*/ 	.word	0x000084b0
        /*0878*/ 	.word	0x00000000
        /*087c*/ 	.word	0x00000000
        /*0880*/ 	.short	0x010a
        /*0882*/ 	.byte	0xff
	.zero		1


	//   ....[121]....
        /*0884*/ 	.word	0x00008510
        /*0888*/ 	.word	0x00000000
        /*088c*/ 	.word	0x00000000
        /*0890*/ 	.short	0x010a
        /*0892*/ 	.byte	0xff
	.zero		1


	//   ....[122]....
        /*0894*/ 	.word	0x00008560
        /*0898*/ 	.word	0x00000000
        /*089c*/ 	.word	0x000000a0
        /*08a0*/ 	.short	0x010a
        /*08a2*/ 	.byte	0xff
	.zero		1


	//   ....[123]....
        /*08a4*/ 	.word	0x000085b0
        /*08a8*/ 	.word	0x00000002
        /*08ac*/ 	.word	0x00000060
        /*08b0*/ 	.short	0x010a
        /*08b2*/ 	.byte	0xff
	.zero		1


	//   ....[124]....
        /*08b4*/ 	.word	0x00008600
        /*08b8*/ 	.word	0x0000001b
        /*08bc*/ 	.word	0x000000c0
        /*08c0*/ 	.short	0x010a
        /*08c2*/ 	.byte	0xff
	.zero		1


	//   ....[125]....
        /*08c4*/ 	.word	0x00008650
        /*08c8*/ 	.word	0x00000002
        /*08cc*/ 	.word	0x00000060
        /*08d0*/ 	.short	0x010a
        /*08d2*/ 	.byte	0xff
	.zero		1


	//----- nvinfo : EIATTR_NUM_MBARRIERS
	.align		4
.L_47:
        /*08d4*/ 	.byte	0x03, 0x38
        /*08d6*/ 	.short	0x0024


	//----- nvinfo : EIATTR_EXIT_INSTR_OFFSETS
	.align		4
        /*08d8*/ 	.byte	0x04, 0x1c
        /*08da*/ 	.short	(.L_49 - .L_48)


	//   ....[0]....
.L_48:
        /*08dc*/ 	.word	0x00002e70


	//   ....[1]....
        /*08e0*/ 	.word	0x00003360


	//   ....[2]....
        /*08e4*/ 	.word	0x000033c0


	//   ....[3]....
        /*08e8*/ 	.word	0x000044f0


	//   ....[4]....
        /*08ec*/ 	.word	0x000054c0


	//   ....[5]....
        /*08f0*/ 	.word	0x00005500


	//   ....[6]....
        /*08f4*/ 	.word	0x00007ad0


	//   ....[7]....
        /*08f8*/ 	.word	0x00007b50


	//   ....[8]....
        /*08fc*/ 	.word	0x00007b80


	//   ....[9]....
        /*0900*/ 	.word	0x00007bf0


	//----- nvinfo : EIATTR_MAX_THREADS
	.align		4
.L_49:
        /*0904*/ 	.byte	0x04, 0x05
        /*0906*/ 	.short	(.L_51 - .L_50)
.L_50:
        /*0908*/ 	.word	0x00000100
        /*090c*/ 	.word	0x00000001
        /*0910*/ 	.word	0x00000001


	//----- nvinfo : EIATTR_CRS_STACK_SIZE
	.align		4
.L_51:
        /*0914*/ 	.byte	0x04, 0x1e
        /*0916*/ 	.short	(.L_53 - .L_52)
.L_52:
        /*0918*/ 	.word	0x00000000


	//----- nvinfo : EIATTR_CBANK_PARAM_SIZE
	.align		4
.L_53:
        /*091c*/ 	.byte	0x03, 0x19
        /*091e*/ 	.short	0x0800


	//----- nvinfo : EIATTR_PARAM_CBANK
	.align		4
        /*0920*/ 	.byte	0x04, 0x0a
        /*0922*/ 	.short	(.L_55 - .L_54)
	.align		4
.L_54:
        /*0924*/ 	.word	index@(.nv.constant0._ZN7cutlass13device_kernelINS_4gemm6kernel13GemmUniversalIN4cute5tupleIJiiiiEEENS1_10collective13CollectiveMmaINS1_35MainloopSm100TmaUmmaWarpSpecializedILi6ELi2ELi4ENS5_IJNS4_1CILi2EEESB_NSA_ILi1EEEEEEEENS5_IJNSA_ILi64EEESF_NSA_ILi128EEEEEENS_10bfloat16_tENS5_IJlSC_lEEESI_SJ_NS4_8TiledMMAINS4_8MMA_AtomIJNS4_20SM100_MMA_F16BF16_SSISI_SI_fLi64ELi64ELNS4_4UMMA5MajorE0ELSO_0ELNSN_7ScaleInE0ELSP_0EEEEEENS4_6LayoutINS5_IJSC_SC_SC_EEENS5_IJNSA_ILi0EEESU_SU_EEEEENS5_IJNS4_10UnderscoreESX_SX_EEEEENS4_23SM90_TMA_LOAD_MULTICASTENS4_14ComposedLayoutINS4_7SwizzleILi3ELi4ELi3EEENS4_18smem_ptr_flag_bitsILi16EEENSS_INS5_IJNSA_ILi8EEESF_EEENS5_IJSF_SC_EEEEEEEvNS4_8identityES10_S1A_vS1B_EENS_8epilogue10collective18CollectiveEpilogueINS1D_23Sm100TmaWarpSpecializedILi3ELi2ELi16ELb1ELb0EEEJSH_NS5_IJNSS_ISF_SC_EENSS_INSA_ILi32EEESC_EEEEESI_SJ_SI_SJ_NS1D_6fusion15FusionCallbacksIS1H_NS1M_17LinearCombinationISI_fSI_fLNS_15FloatRoundStyleE2EEESH_S1L_JEEENS4_5SM1004TMEM4LOAD26SM100_TMEM_LOAD_16dp256b4xENS4_13SM90_TMA_LOADENS11_INS12_ILi2ELi4ELi3EEES15_NSS_INS5_IJS16_S1J_EEENS5_IJS1J_SC_EEEEEEENS4_17SM75_U32x4_LDSM_NENS4_14SM90_TMA_STOREES21_NS4_17SM90_U32x4_STSM_NENS4_39AutoVectorizingCopyWithAssumedAlignmentILi128EEEEEEvvEEEEvNT_6ParamsE)
        /*0928*/ 	.short	0x0380
        /*092a*/ 	.short	0x0800


	//----- nvinfo : EIATTR_SW_WAR
	.align		4
.L_55:
        /*092c*/ 	.byte	0x04, 0x36
        /*092e*/ 	.short	(.L_57 - .L_56)
.L_56:
        /*0930*/ 	.word	0x00000008
.L_57:


//--------------------- .nv.callgraph             --------------------------
	.section	.nv.callgraph,"",@"SHT_CUDA_CALLGRAPH"
	.align	4
	.sectionentsize	8
	.align		4
        /*0000*/ 	.word	0x00000000
	.align		4
        /*0004*/ 	.word	0xffffffff
	.align		4
        /*0008*/ 	.word	index@(_ZN7cutlass13device_kernelINS_4gemm6kernel13GemmUniversalIN4cute5tupleIJiiiiEEENS1_10collective13CollectiveMmaINS1_35MainloopSm100TmaUmmaWarpSpecializedILi6ELi2ELi4ENS5_IJNS4_1CILi2EEESB_NSA_ILi1EEEEEEEENS5_IJNSA_ILi64EEESF_NSA_ILi128EEEEEENS_10bfloat16_tENS5_IJlSC_lEEESI_SJ_NS4_8TiledMMAINS4_8MMA_AtomIJNS4_20SM100_MMA_F16BF16_SSISI_SI_fLi64ELi64ELNS4_4UMMA5MajorE0ELSO_0ELNSN_7ScaleInE0ELSP_0EEEEEENS4_6LayoutINS5_IJSC_SC_SC_EEENS5_IJNSA_ILi0EEESU_SU_EEEEENS5_IJNS4_10UnderscoreESX_SX_EEEEENS4_23SM90_TMA_LOAD_MULTICASTENS4_14ComposedLayoutINS4_7SwizzleILi3ELi4ELi3EEENS4_18smem_ptr_flag_bitsILi16EEENSS_INS5_IJNSA_ILi8EEESF_EEENS5_IJSF_SC_EEEEEEEvNS4_8identityES10_S1A_vS1B_EENS_8epilogue10collective18CollectiveEpilogueINS1D_23Sm100TmaWarpSpecializedILi3ELi2ELi16ELb1ELb0EEEJSH_NS5_IJNSS_ISF_SC_EENSS_INSA_ILi32EEESC_EEEEESI_SJ_SI_SJ_NS1D_6fusion15FusionCallbacksIS1H_NS1M_17LinearCombinationISI_fSI_fLNS_15FloatRoundStyleE2EEESH_S1L_JEEENS4_5SM1004TMEM4LOAD26SM100_TMEM_LOAD_16dp256b4xENS4_13SM90_TMA_LOADENS11_INS12_ILi2ELi4ELi3EEES15_NSS_INS5_IJS16_S1J_EEENS5_IJS1J_SC_EEEEEEENS4_17SM75_U32x4_LDSM_NENS4_14SM90_TMA_STOREES21_NS4_17SM90_U32x4_STSM_NENS4_39AutoVectorizingCopyWithAssumedAlignmentILi128EEEEEEvvEEEEvNT_6ParamsE)
	.align		4
        /*000c*/ 	.word	index@(__assertfail)
	.align		4
        /*0010*/ 	.word	0x00000000
	.align		4
        /*0014*/ 	.word	0xfffffffe
	.align		4
        /*0018*/ 	.word	0x00000000
	.align		4
        /*001c*/ 	.word	0xfffffffd
	.align		4
        /*0020*/ 	.word	0x00000000
	.align		4
        /*0024*/ 	.word	0xfffffffc


//--------------------- .nv.constant4             --------------------------
	.section	.nv.constant4,"a",@progbits
	.align	8
	.align		8
.nv.constant4:
        /*0000*/ 	.dword	__assertfail
	.align		8
        /*0008*/ 	.dword	__unnamed_1
	.align		8
        /*0010*/ 	.dword	__unnamed_2
	.align		8
        /*0018*/ 	.dword	_ZN40_INTERNAL_4ec67148_4_k_cu_7142503f_290214cuda3std3__45__cpo5beginE
	.align		8
        /*0020*/ 	.dword	_ZN40_INTERNAL_4ec67148_4_k_cu_7142503f_290214cuda3std3__45__cpo3endE
	.align		8
        /*0028*/ 	.dword	_ZN40_INTERNAL_4ec67148_4_k_cu_7142503f_290214cuda3std3__45__cpo6cbeginE
	.align		8
        /*0030*/ 	.dword	_ZN40_INTERNAL_4ec67148_4_k_cu_7142503f_290214cuda3std3__45__cpo4cendE
	.align		8
        /*0038*/ 	.dword	_ZN40_INTERNAL_4ec67148_4_k_cu_7142503f_290214cuda3std3__442_GLOBAL__N__4ec67148_4_k_cu_7142503f_290216ignoreE
	.align		8
        /*0040*/ 	.dword	_ZN40_INTERNAL_4ec67148_4_k_cu_7142503f_290214cuda3std3__419piecewise_constructE
	.align		8
        /*0048*/ 	.dword	_ZN40_INTERNAL_4ec67148_4_k_cu_7142503f_290214cuda3std3__48in_placeE
	.align		8
        /*0050*/ 	.dword	_ZN40_INTERNAL_4ec67148_4_k_cu_7142503f_290214cuda3std6ranges3__45__cpo4swapE
	.align		8
        /*0058*/ 	.dword	_ZN40_INTERNAL_4ec67148_4_k_cu_7142503f_290214cuda3std6ranges3__45__cpo9iter_moveE
	.align		8
        /*0060*/ 	.dword	_ZN40_INTERNAL_4ec67148_4_k_cu_7142503f_290214cute7productE
	.align		8
        /*0068*/ 	.dword	_ZN40_INTERNAL_4ec67148_4_k_cu_7142503f_290214cute1_E
	.align		8
        /*0070*/ 	.dword	$str$25
	.align		8
        /*0078*/ 	.dword	$str$26
	.align		8
        /*0080*/ 	.dword	$str$27
	.align		8
        /*0088*/ 	.dword	$str$28


//--------------------- .text._ZN7cutlass13device_kernelINS_4gemm6kernel13GemmUniversalIN4cute5tupleIJiiiiEEENS1_10collective13CollectiveMmaINS1_35MainloopSm100TmaUmmaWarpSpecializedILi6ELi2ELi4ENS5_IJNS4_1CILi2EEESB_NSA_ILi1EEEEEEEENS5_IJNSA_ILi64EEESF_NSA_ILi128EEEEEENS_10bfloat16_tENS5_IJlSC_lEEESI_SJ_NS4_8TiledMMAINS4_8MMA_AtomIJNS4_20SM100_MMA_F16BF16_SSISI_SI_fLi64ELi64ELNS4_4UMMA5MajorE0ELSO_0ELNSN_7ScaleInE0ELSP_0EEEEEENS4_6LayoutINS5_IJSC_SC_SC_EEENS5_IJNSA_ILi0EEESU_SU_EEEEENS5_IJNS4_10UnderscoreESX_SX_EEEEENS4_23SM90_TMA_LOAD_MULTICASTENS4_14ComposedLayoutINS4_7SwizzleILi3ELi4ELi3EEENS4_18smem_ptr_flag_bitsILi16EEENSS_INS5_IJNSA_ILi8EEESF_EEENS5_IJSF_SC_EEEEEEEvNS4_8identityES10_S1A_vS1B_EENS_8epilogue10collective18CollectiveEpilogueINS1D_23Sm100TmaWarpSpecializedILi3ELi2ELi16ELb1ELb0EEEJSH_NS5_IJNSS_ISF_SC_EENSS_INSA_ILi32EEESC_EEEEESI_SJ_SI_SJ_NS1D_6fusion15FusionCallbacksIS1H_NS1M_17LinearCombinationISI_fSI_fLNS_15FloatRoundStyleE2EEESH_S1L_JEEENS4_5SM1004TMEM4LOAD26SM100_TMEM_LOAD_16dp256b4xENS4_13SM90_TMA_LOADENS11_INS12_ILi2ELi4ELi3EEES15_NSS_INS5_IJS16_S1J_EEENS5_IJS1J_SC_EEEEEEENS4_17SM75_U32x4_LDSM_NENS4_14SM90_TMA_STOREES21_NS4_17SM90_U32x4_STSM_NENS4_39AutoVectorizingCopyWithAssumedAlignmentILi128EEEEEEvvEEEEvNT_6ParamsE --------------------------
	.section	.text._ZN7cutlass13device_kernelINS_4gemm6kernel13GemmUniversalIN4cute5tupleIJiiiiEEENS1_10collective13CollectiveMmaINS1_35MainloopSm100TmaUmmaWarpSpecializedILi6ELi2ELi4ENS5_IJNS4_1CILi2EEESB_NSA_ILi1EEEEEEEENS5_IJNSA_ILi64EEESF_NSA_ILi128EEEEEENS_10bfloat16_tENS5_IJlSC_lEEESI_SJ_NS4_8TiledMMAINS4_8MMA_AtomIJNS4_20SM100_MMA_F16BF16_SSISI_SI_fLi64ELi64ELNS4_4UMMA5MajorE0ELSO_0ELNSN_7ScaleInE0ELSP_0EEEEEENS4_6LayoutINS5_IJSC_SC_SC_EEENS5_IJNSA_ILi0EEESU_SU_EEEEENS5_IJNS4_10UnderscoreESX_SX_EEEEENS4_23SM90_TMA_LOAD_MULTICASTENS4_14ComposedLayoutINS4_7SwizzleILi3ELi4ELi3EEENS4_18smem_ptr_flag_bitsILi16EEENSS_INS5_IJNSA_ILi8EEESF_EEENS5_IJSF_SC_EEEEEEEvNS4_8identityES10_S1A_vS1B_EENS_8epilogue10collective18CollectiveEpilogueINS1D_23Sm100TmaWarpSpecializedILi3ELi2ELi16ELb1ELb0EEEJSH_NS5_IJNSS_ISF_SC_EENSS_INSA_ILi32EEESC_EEEEESI_SJ_SI_SJ_NS1D_6fusion15FusionCallbacksIS1H_NS1M_17LinearCombinationISI_fSI_fLNS_15FloatRoundStyleE2EEESH_S1L_JEEENS4_5SM1004TMEM4LOAD26SM100_TMEM_LOAD_16dp256b4xENS4_13SM90_TMA_LOADENS11_INS12_ILi2ELi4ELi3EEES15_NSS_INS5_IJS16_S1J_EEENS5_IJS1J_SC_EEEEEEENS4_17SM75_U32x4_LDSM_NENS4_14SM90_TMA_STOREES21_NS4_17SM90_U32x4_STSM_NENS4_39AutoVectorizingCopyWithAssumedAlignmentILi128EEEEEEvvEEEEvNT_6ParamsE,"ax",@progbits
	.align	128
.text._ZN7cutlass13device_kernelINS_4gemm6kernel13GemmUniversalIN4cute5tupleIJiiiiEEENS1_10collective13CollectiveMmaINS1_35MainloopSm100TmaUmmaWarpSpecializedILi6ELi2ELi4ENS5_IJNS4_1CILi2EEESB_NSA_ILi1EEEEEEEENS5_IJNSA_ILi64EEESF_NSA_ILi128EEEEEENS_10bfloat16_tENS5_IJlSC_lEEESI_SJ_NS4_8TiledMMAINS4_8MMA_AtomIJNS4_20SM100_MMA_F16BF16_SSISI_SI_fLi64ELi64ELNS4_4UMMA5MajorE0ELSO_0ELNSN_7ScaleInE0ELSP_0EEEEEENS4_6LayoutINS5_IJSC_SC_SC_EEENS5_IJNSA_ILi0EEESU_SU_EEEEENS5_IJNS4_10UnderscoreESX_SX_EEEEENS4_23SM90_TMA_LOAD_MULTICASTENS4_14ComposedLayoutINS4_7SwizzleILi3ELi4ELi3EEENS4_18smem_ptr_flag_bitsILi16EEENSS_INS5_IJNSA_ILi8EEESF_EEENS5_IJSF_SC_EEEEEEEvNS4_8identityES10_S1A_vS1B_EENS_8epilogue10collective18CollectiveEpilogueINS1D_23Sm100TmaWarpSpecializedILi3ELi2ELi16ELb1ELb0EEEJSH_NS5_IJNSS_ISF_SC_EENSS_INSA_ILi32EEESC_EEEEESI_SJ_SI_SJ_NS1D_6fusion15FusionCallbacksIS1H_NS1M_17LinearCombinationISI_fSI_fLNS_15FloatRoundStyleE2EEESH_S1L_JEEENS4_5SM1004TMEM4LOAD26SM100_TMEM_LOAD_16dp256b4xENS4_13SM90_TMA_LOADENS11_INS12_ILi2ELi4ELi3EEES15_NSS_INS5_IJS16_S1J_EEENS5_IJS1J_SC_EEEEEEENS4_17SM75_U32x4_LDSM_NENS4_14SM90_TMA_STOREES21_NS4_17SM90_U32x4_STSM_NENS4_39AutoVectorizingCopyWithAssumedAlignmentILi128EEEEEEvvEEEEvNT_6ParamsE:
        .type           _ZN7cutlass13device_kernelINS_4gemm6kernel13GemmUniversalIN4cute5tupleIJiiiiEEENS1_10collective13CollectiveMmaINS1_35MainloopSm100TmaUmmaWarpSpecializedILi6ELi2ELi4ENS5_IJNS4_1CILi2EEESB_NSA_ILi1EEEEEEEENS5_IJNSA_ILi64EEESF_NSA_ILi128EEEEEENS_10bfloat16_tENS5_IJlSC_lEEESI_SJ_NS4_8TiledMMAINS4_8MMA_AtomIJNS4_20SM100_MMA_F16BF16_SSISI_SI_fLi64ELi64ELNS4_4UMMA5MajorE0ELSO_0ELNSN_7ScaleInE0ELSP_0EEEEEENS4_6LayoutINS5_IJSC_SC_SC_EEENS5_IJNSA_ILi0EEESU_SU_EEEEENS5_IJNS4_10UnderscoreESX_SX_EEEEENS4_23SM90_TMA_LOAD_MULTICASTENS4_14ComposedLayoutINS4_7SwizzleILi3ELi4ELi3EEENS4_18smem_ptr_flag_bitsILi16EEENSS_INS5_IJNSA_ILi8EEESF_EEENS5_IJSF_SC_EEEEEEEvNS4_8identityES10_S1A_vS1B_EENS_8epilogue10collective18CollectiveEpilogueINS1D_23Sm100TmaWarpSpecializedILi3ELi2ELi16ELb1ELb0EEEJSH_NS5_IJNSS_ISF_SC_EENSS_INSA_ILi32EEESC_EEEEESI_SJ_SI_SJ_NS1D_6fusion15FusionCallbacksIS1H_NS1M_17LinearCombinationISI_fSI_fLNS_15FloatRoundStyleE2EEESH_S1L_JEEENS4_5SM1004TMEM4LOAD26SM100_TMEM_LOAD_16dp256b4xENS4_13SM90_TMA_LOADENS11_INS12_ILi2ELi4ELi3EEES15_NSS_INS5_IJS16_S1J_EEENS5_IJS1J_SC_EEEEEEENS4_17SM75_U32x4_LDSM_NENS4_14SM90_TMA_STOREES21_NS4_17SM90_U32x4_STSM_NENS4_39AutoVectorizingCopyWithAssumedAlignmentILi128EEEEEEvvEEEEvNT_6ParamsE,@function
        .size           _ZN7cutlass13device_kernelINS_4gemm6kernel13GemmUniversalIN4cute5tupleIJiiiiEEENS1_10collective13CollectiveMmaINS1_35MainloopSm100TmaUmmaWarpSpecializedILi6ELi2ELi4ENS5_IJNS4_1CILi2EEESB_NSA_ILi1EEEEEEEENS5_IJNSA_ILi64EEESF_NSA_ILi128EEEEEENS_10bfloat16_tENS5_IJlSC_lEEESI_SJ_NS4_8TiledMMAINS4_8MMA_AtomIJNS4_20SM100_MMA_F16BF16_SSISI_SI_fLi64ELi64ELNS4_4UMMA5MajorE0ELSO_0ELNSN_7ScaleInE0ELSP_0EEEEEENS4_6LayoutINS5_IJSC_SC_SC_EEENS5_IJNSA_ILi0EEESU_SU_EEEEENS5_IJNS4_10UnderscoreESX_SX_EEEEENS4_23SM90_TMA_LOAD_MULTICASTENS4_14ComposedLayoutINS4_7SwizzleILi3ELi4ELi3EEENS4_18smem_ptr_flag_bitsILi16EEENSS_INS5_IJNSA_ILi8EEESF_EEENS5_IJSF_SC_EEEEEEEvNS4_8identityES10_S1A_vS1B_EENS_8epilogue10collective18CollectiveEpilogueINS1D_23Sm100TmaWarpSpecializedILi3ELi2ELi16ELb1ELb0EEEJSH_NS5_IJNSS_ISF_SC_EENSS_INSA_ILi32EEESC_EEEEESI_SJ_SI_SJ_NS1D_6fusion15FusionCallbacksIS1H_NS1M_17LinearCombinationISI_fSI_fLNS_15FloatRoundStyleE2EEESH_S1L_JEEENS4_5SM1004TMEM4LOAD26SM100_TMEM_LOAD_16dp256b4xENS4_13SM90_TMA_LOADENS11_INS12_ILi2ELi4ELi3EEES15_NSS_INS5_IJS16_S1J_EEENS5_IJS1J_SC_EEEEEEENS4_17SM75_U32x4_LDSM_NENS4_14SM90_TMA_STOREES21_NS4_17SM90_U32x4_STSM_NENS4_39AutoVectorizingCopyWithAssumedAlignmentILi128EEEEEEvvEEEEvNT_6ParamsE,(.L_x_171 - _ZN7cutlass13device_kernelINS_4gemm6kernel13GemmUniversalIN4cute5tupleIJiiiiEEENS1_10collective13CollectiveMmaINS1_35MainloopSm100TmaUmmaWarpSpecializedILi6ELi2ELi4ENS5_IJNS4_1CILi2EEESB_NSA_ILi1EEEEEEEENS5_IJNSA_ILi64EEESF_NSA_ILi128EEEEEENS_10bfloat16_tENS5_IJlSC_lEEESI_SJ_NS4_8TiledMMAINS4_8MMA_AtomIJNS4_20SM100_MMA_F16BF16_SSISI_SI_fLi64ELi64ELNS4_4UMMA5MajorE0ELSO_0ELNSN_7ScaleInE0ELSP_0EEEEEENS4_6LayoutINS5_IJSC_SC_SC_EEENS5_IJNSA_ILi0EEESU_SU_EEEEENS5_IJNS4_10UnderscoreESX_SX_EEEEENS4_23SM90_TMA_LOAD_MULTICASTENS4_14ComposedLayoutINS4_7SwizzleILi3ELi4ELi3EEENS4_18smem_ptr_flag_bitsILi16EEENSS_INS5_IJNSA_ILi8EEESF_EEENS5_IJSF_SC_EEEEEEEvNS4_8identityES10_S1A_vS1B_EENS_8epilogue10collective18CollectiveEpilogueINS1D_23Sm100TmaWarpSpecializedILi3ELi2ELi16ELb1ELb0EEEJSH_NS5_IJNSS_ISF_SC_EENSS_INSA_ILi32EEESC_EEEEESI_SJ_SI_SJ_NS1D_6fusion15FusionCallbacksIS1H_NS1M_17LinearCombinationISI_fSI_fLNS_15FloatRoundStyleE2EEESH_S1L_JEEENS4_5SM1004TMEM4LOAD26SM100_TMEM_LOAD_16dp256b4xENS4_13SM90_TMA_LOADENS11_INS12_ILi2ELi4ELi3EEES15_NSS_INS5_IJS16_S1J_EEENS5_IJS1J_SC_EEEEEEENS4_17SM75_U32x4_LDSM_NENS4_14SM90_TMA_STOREES21_NS4_17SM90_U32x4_STSM_NENS4_39AutoVectorizingCopyWithAssumedAlignmentILi128EEEEEEvvEEEEvNT_6ParamsE)
        .other          _ZN7cutlass13device_kernelINS_4gemm6kernel13GemmUniversalIN4cute5tupleIJiiiiEEENS1_10collective13CollectiveMmaINS1_35MainloopSm100TmaUmmaWarpSpecializedILi6ELi2ELi4ENS5_IJNS4_1CILi2EEESB_NSA_ILi1EEEEEEEENS5_IJNSA_ILi64EEESF_NSA_ILi128EEEEEENS_10bfloat16_tENS5_IJlSC_lEEESI_SJ_NS4_8TiledMMAINS4_8MMA_AtomIJNS4_20SM100_MMA_F16BF16_SSISI_SI_fLi64ELi64ELNS4_4UMMA5MajorE0ELSO_0ELNSN_7ScaleInE0ELSP_0EEEEEENS4_6LayoutINS5_IJSC_SC_SC_EEENS5_IJNSA_ILi0EEESU_SU_EEEEENS5_IJNS4_10UnderscoreESX_SX_EEEEENS4_23SM90_TMA_LOAD_MULTICASTENS4_14ComposedLayoutINS4_7SwizzleILi3ELi4ELi3EEENS4_18smem_ptr_flag_bitsILi16EEENSS_INS5_IJNSA_ILi8EEESF_EEENS5_IJSF_SC_EEEEEEEvNS4_8identityES10_S1A_vS1B_EENS_8epilogue10collective18CollectiveEpilogueINS1D_23Sm100TmaWarpSpecializedILi3ELi2ELi16ELb1ELb0EEEJSH_NS5_IJNSS_ISF_SC_EENSS_INSA_ILi32EEESC_EEEEESI_SJ_SI_SJ_NS1D_6fusion15FusionCallbacksIS1H_NS1M_17LinearCombinationISI_fSI_fLNS_15FloatRoundStyleE2EEESH_S1L_JEEENS4_5SM1004TMEM4LOAD26SM100_TMEM_LOAD_16dp256b4xENS4_13SM90_TMA_LOADENS11_INS12_ILi2ELi4ELi3EEES15_NSS_INS5_IJS16_S1J_EEENS5_IJS1J_SC_EEEEEEENS4_17SM75_U32x4_LDSM_NENS4_14SM90_TMA_STOREES21_NS4_17SM90_U32x4_STSM_NENS4_39AutoVectorizingCopyWithAssumedAlignmentILi128EEEEEEvvEEEEvNT_6ParamsE,@"STO_CUDA_ENTRY STV_DEFAULT"
_ZN7cutlass13device_kernelINS_4gemm6kernel13GemmUniversalIN4cute5tupleIJiiiiEEENS1_10collective13CollectiveMmaINS1_35MainloopSm100TmaUmmaWarpSpecializedILi6ELi2ELi4ENS5_IJNS4_1CILi2EEESB_NSA_ILi1EEEEEEEENS5_IJNSA_ILi64EEESF_NSA_ILi128EEEEEENS_10bfloat16_tENS5_IJlSC_lEEESI_SJ_NS4_8TiledMMAINS4_8MMA_AtomIJNS4_20SM100_MMA_F16BF16_SSISI_SI_fLi64ELi64ELNS4_4UMMA5MajorE0ELSO_0ELNSN_7ScaleInE0ELSP_0EEEEEENS4_6LayoutINS5_IJSC_SC_SC_EEENS5_IJNSA_ILi0EEESU_SU_EEEEENS5_IJNS4_10UnderscoreESX_SX_EEEEENS4_23SM90_TMA_LOAD_MULTICASTENS4_14ComposedLayoutINS4_7SwizzleILi3ELi4ELi3EEENS4_18smem_ptr_flag_bitsILi16EEENSS_INS5_IJNSA_ILi8EEESF_EEENS5_IJSF_SC_EEEEEEEvNS4_8identityES10_S1A_vS1B_EENS_8epilogue10collective18CollectiveEpilogueINS1D_23Sm100TmaWarpSpecializedILi3ELi2ELi16ELb1ELb0EEEJSH_NS5_IJNSS_ISF_SC_EENSS_INSA_ILi32EEESC_EEEEESI_SJ_SI_SJ_NS1D_6fusion15FusionCallbacksIS1H_NS1M_17LinearCombinationISI_fSI_fLNS_15FloatRoundStyleE2EEESH_S1L_JEEENS4_5SM1004TMEM4LOAD26SM100_TMEM_LOAD_16dp256b4xENS4_13SM90_TMA_LOADENS11_INS12_ILi2ELi4ELi3EEES15_NSS_INS5_IJS16_S1J_EEENS5_IJS1J_SC_EEEEEEENS4_17SM75_U32x4_LDSM_NENS4_14SM90_TMA_STOREES21_NS4_17SM90_U32x4_STSM_NENS4_39AutoVectorizingCopyWithAssumedAlignmentILi128EEEEEEvvEEEEvNT_6ParamsE:
[----:B------:R-:W1:Y:S01]  /*0000*/  LDC R1, c[0x0][0x37c] ;  /* 0x0000df00ff017b82 */ /* 0x000e620000000800 */
[----:B------:R-:W2:Y:S01]  /*0010*/  S2R R55, SR_TID.X ;  /* 0x0000000000377919 */ /* 0x000ea20000002100 */
[----:B------:R-:W3:Y:S01]  /*0020*/  LDCU.64 UR8, c[0x0][0x890] ;  /* 0x00011200ff0877ac */ /* 0x000ee20008000a00 */
[----:B------:R-:W-:Y:S02]  /*0030*/  PRMT R45, RZ, 0x7610, R45 ;  /* 0x00007610ff2d7816 */ /* 0x000fe4000000002d */
[----:B------:R-:W-:Y:S01]  /*0040*/  ELECT P4, URZ, PT ;  /* 0x0000000000ff782f */ /* 0x000fe20003880000 */
[----:B---3--:R-:W-:-:S04]  /*0050*/  UISETP.NE.U32.AND UP0, UPT, UR8, URZ, UPT ;  /* 0x000000ff0800728c */ /* 0x008fc8000bf05070 */
[----:B------:R-:W-:Y:S01]  /*0060*/  UISETP.NE.AND.EX UP0, UPT, UR9, URZ, UPT, UP0 ;  /* 0x000000ff0900728c */ /* 0x000fe2000bf05300 */
[----:B--2---:R-:W-:-:S05]  /*0070*/  SHF.R.U32.HI R46, RZ, 0x5, R55 ;  /* 0x00000005ff2e7819 */ /* 0x004fca0000011637 */
[----:B------:R-:W2:Y:S02]  /*0080*/  SHFL.IDX PT, R0, R46, RZ, 0x1f ;  /* 0x00001fff2e007589 */ /* 0x000ea400000e0000 */
[----:B--2---:R-:W-:Y:S01]  /*0090*/  R2UR UR22, R0 ;  /* 0x00000000001672ca */ /* 0x004fe200000e0000 */
[----:B-1----:R-:W-:-:S14]  /*00a0*/  BRA.U UP0, `(.L_x_0) ;  /* 0x0000000100307547 */ /* 0x002fdc000b800000 */
[----:B------:R-:W1:Y:S02]  /*00b0*/  LDCU.64 UR4, c[0x0][0x888] ;  /* 0x00011100ff0477ac */ /* 0x000e640008000a00 */
[----:B-1----:R-:W-:-:S04]  /*00c0*/  UISETP.NE.U32.AND UP0, UPT, UR4, URZ, UPT ;  /* 0x000000ff0400728c */ /* 0x002fc8000bf05070 */
[----:B------:R-:W-:-:S09]  /*00d0*/  UISETP.NE.AND.EX UP0, UPT, UR5, URZ, UPT, UP0 ;  /* 0x000000ff0500728c */ /* 0x000fd2000bf05300 */
[----:B------:R-:W-:Y:S05]  /*00e0*/  BRA.U !UP0, `(.L_x_1) ;  /* 0x0000000108147547 */ /* 0x000fea000b800000 */
[----:B------:R-:W1:Y:S01]  /*00f0*/  LDC.64 R26, c[0x0][0x888] ;  /* 0x00022200ff1a7b82 */ /* 0x000e620000000a00 */
[----:B------:R-:W1:Y:S02]  /*0100*/  LDCU.64 UR4, c[0x0][0x358] ;  /* 0x00006b00ff0477ac */ /* 0x000e640008000a00 */
[----:B-1----:R1:W5:Y:S01]  /*0110*/  LDG.E R26, desc[UR4][R26.64] ;  /* 0x000000041a1a7981 */ /* 0x002362000c1e1900 */
[----:B------:R-:W-:Y:S01]  /*0120*/  HFMA2 R45, -RZ, RZ, 0, 5.9604644775390625e-08 ;  /* 0x00000001ff2d7431 */ /* 0x000fe200000001ff */
[----:B------:R-:W-:Y:S05]  /*0130*/  BRA `(.L_x_0) ;  /* 0x00000000000c7947 */ /* 0x000fea0003800000 */
.L_x_1:
[----:B------:R-:W1:Y:S01]  /*0140*/  LDCU UR4, c[0x0][0x880] ;  /* 0x00011000ff0477ac */ /* 0x000e620008000800 */
[----:B------:R-:W-:Y:S01]  /*0150*/  HFMA2 R45, -RZ, RZ, 0, 5.9604644775390625e-08 ;  /* 0x00000001ff2d7431 */ /* 0x000fe200000001ff */
[----:B-1----:R-:W-:-:S07]  /*0160*/  MOV R26, UR4 ;  /* 0x00000004001a7c02 */ /* 0x002fce0008000f00 */
.L_x_0:
[----:B------:R-:W2:Y:S02]  /*0170*/  LDCU.64 UR4, c[0x0][0x8b0] ;  /* 0x00011600ff0477ac */ /* 0x000ea40008000a00 */
[----:B--2---:R-:W-:-:S04]  /*0180*/  UISETP.NE.U32.AND UP0, UPT, UR4, URZ, UPT ;  /* 0x000000ff0400728c */ /* 0x004fc8000bf05070 */
[----:B------:R-:W-:-:S09]  /*0190*/  UISETP.NE.AND.EX UP0, UPT, UR5, URZ, UPT, UP0 ;  /* 0x000000ff0500728c */ /* 0x000fd2000bf05300 */
[----:B------:R-:W-:Y:S05]  /*01a0*/  BRA.U UP0, `(.L_x_2) ;  /* 0x0000000100287547 */ /* 0x000fea000b800000 */
[----:B------:R-:W2:Y:S02]  /*01b0*/  LDCU.64 UR4, c[0x0][0x8a8] ;  /* 0x00011500ff0477ac */ /* 0x000ea40008000a00 */
[----:B--2---:R-:W-:-:S04]  /*01c0*/  UISETP.NE.U32.AND UP0, UPT, UR4, URZ, UPT ;  /* 0x000000ff0400728c */ /* 0x004fc8000bf05070 */
[----:B------:R-:W-:-:S09]  /*01d0*/  UISETP.NE.AND.EX UP0, UPT, UR5, URZ, UPT, UP0 ;  /* 0x000000ff0500728c */ /* 0x000fd2000bf05300 */
[----:B------:R-:W-:Y:S05]  /*01e0*/  BRA.U !UP0, `(.L_x_3) ;  /* 0x0000000108107547 */ /* 0x000fea000b800000 */
[----:B------:R-:W2:Y:S01]  /*01f0*/  LDC.64 R24, c[0x0][0x8a8] ;  /* 0x00022a00ff187b82 */ /* 0x000ea20000000a00 */
[----:B------:R-:W2:Y:S02]  /*0200*/  LDCU.64 UR4, c[0x0][0x358] ;  /* 0x00006b00ff0477ac */ /* 0x000ea40008000a00 */
[----:B--2---:R2:W5:Y:S01]  /*0210*/  LDG.E R24, desc[UR4][R24.64] ;  /* 0x0000000418187981 */ /* 0x004562000c1e1900 */
[----:B------:R-:W-:Y:S05]  /*0220*/  BRA `(.L_x_2) ;  /* 0x0000000000087947 */ /* 0x000fea0003800000 */
.L_x_3:
[----:B------:R-:W2:Y:S02]  /*0230*/  LDCU UR4, c[0x0][0x8a0] ;  /* 0x00011400ff0477ac */ /* 0x000ea40008000800 */
[----:B--2---:R-:W-:Y:S02]  /*0240*/  MOV R24, UR4 ;  /* 0x0000000400187c02 */ /* 0x004fe40008000f00 */
.L_x_2:
[----:B------:R-:W-:Y:S01]  /*0250*/  IMAD.U32 R0, RZ, RZ, UR22 ;  /* 0x00000016ff007e24 */ /* 0x000fe2000f8e00ff */
[----:B------:R-:W-:Y:S04]  /*0260*/  BSSY.RECONVERGENT B0, `(.L_x_4) ;  /* 0x000000c000007945 */ /* 0x000fe80003800200 */
[C---:B------:R-:W-:Y:S02]  /*0270*/  ISETP.NE.OR P1, PT, R0.reuse, 0x1, !P4 ;  /* 0x000000010000780c */ /* 0x040fe40006725670 */
[----:B------:R-:W-:-:S11]  /*0280*/  ISETP.NE.OR P0, PT, R0, 0x3, !P4 ;  /* 0x000000030000780c */ /* 0x000fd60006705670 */
[----:B------:R-:W-:Y:S05]  /*0290*/  @P1 BRA `(.L_x_5) ;  /* 0x0000000000201947 */ /* 0x000fea0003800000 */
[----:B------:R-:W3:Y:S02]  /*02a0*/  LDCU.64 UR4, c[0x0][0x348] ;  /* 0x00006900ff0477ac */ /* 0x000ee40008000a00 */
[----:B---3--:R-:W-:Y:S02]  /*02b0*/  UIADD3 UR6, UP1, UPT, UR4, 0x80, URZ ;  /* 0x0000008004067890 */ /* 0x008fe4000ff3e0ff */
[----:B------:R-:W-:Y:S02]  /*02c0*/  UIADD3 UR4, UP0, UPT, UR4, 0x180, URZ ;  /* 0x0000018004047890 */ /* 0x000fe4000ff1e0ff */
[----:B------:R-:W-:Y:S02]  /*02d0*/  UIADD3.X UR7, UPT, UPT, URZ, UR5, URZ, UP1, !UPT ;  /* 0x00000005ff077290 */ /* 0x000fe40008ffe4ff */
[----:B------:R-:W-:-:S07]  /*02e0*/  UIADD3.X UR5, UPT, UPT, URZ, UR5, URZ, UP0, !UPT ;  /* 0x00000005ff057290 */ /* 0x000fce00087fe4ff */
[----:B------:R3:W-:Y:S02]  /*02f0*/  UTMACCTL.PF [UR6] ;  /* 0x00000000060079b9 */ /* 0x0007e40008040000 */
[----:B------:R3:W-:Y:S02]  /*0300*/  UTMACCTL.PF [UR4] ;  /* 0x00000000040079b9 */ /* 0x0007e40008040000 */
[----:B---3--:R-:W-:Y:S01]  /*0310*/  NOP ;  /* 0x0000000000007918 */ /* 0x008fe20000000000 */
.L_x_5:
[----:B------:R-:W-:Y:S05]  /*0320*/  BSYNC.RECONVERGENT B0 ;  /* 0x0000000000007941 */ /* 0x000fea0003800200 */
.L_x_4:
[----:B------:R-:W-:Y:S04]  /*0330*/  BSSY.RECONVERGENT B0, `(.L_x_6) ;  /* 0x000000a000007945 */ /* 0x000fe80003800200 */
        /* <DEDUP_REMOVED lines=9> */
.L_x_7:
[----:B------:R-:W-:Y:S05]  /*03d0*/  BSYNC.RECONVERGENT B0 ;  /* 0x0000000000007941 */ /* 0x000fea0003800200 */
.L_x_6:
[----:B------:R-:W3:Y:S01]  /*03e0*/  LDCU.64 UR4, c[0x0][0x888] ;  /* 0x00011100ff0477ac */ /* 0x000ee20008000a00 */
[----:B------:R-:W-:Y:S02]  /*03f0*/  UISETP.EQ.U32.AND UP1, UPT, UR8, URZ, UPT ;  /* 0x000000ff0800728c */ /* 0x000fe4000bf22070 */
[----:B------:R-:W-:Y:S02]  /*0400*/  UPLOP3.LUT UP3, UPT, UPT, UPT, UPT, 0x80, 0x8 ;  /* 0x000000000008789c */ /* 0x000fe40003f6f070 */
[----:B---3--:R-:W-:-:S04]  /*0410*/  UISETP.NE.U32.AND UP0, UPT, UR4, URZ, UPT ;  /* 0x000000ff0400728c */ /* 0x008fc8000bf05070 */
[----:B------:R-:W-:-:S04]  /*0420*/  UISETP.NE.AND.EX UP0, UPT, UR5, URZ, UPT, UP0 ;  /* 0x000000ff0500728c */ /* 0x000fc8000bf05300 */
[----:B------:R-:W-:-:S04]  /*0430*/  UISETP.EQ.OR.EX UP2, UPT, UR9, URZ, !UP0, UP1 ;  /* 0x000000ff0900728c */ /* 0x000fc8000c742710 */
[----:B------:R-:W-:-:S06]  /*0440*/  UP2UR UR4, UPR, URZ, 0x4 ;  /* 0x00000004ff047883 */ /* 0x000fcc0008000000 */
[----:B------:R-:W-:Y:S01]  /*0450*/  MOV R49, UR4 ;  /* 0x0000000400317c02 */ /* 0x000fe20008000f00 */
[----:B------:R-:W-:Y:S06]  /*0460*/  BRA.U !UP2, `(.L_x_8) ;  /* 0x000000010a207547 */ /* 0x000fec000b800000 */
[----:B------:R-:W-:Y:S01]  /*0470*/  UISETP.NE.U32.AND UP1, UPT, UR8, URZ, UPT ;  /* 0x000000ff0800728c */ /* 0x000fe2000bf25070 */
[----:B-----5:R-:W-:Y:S01]  /*0480*/  FSETP.NEU.AND P0, PT, R26, RZ, PT ;  /* 0x000000ff1a00720b */ /* 0x020fe20003f0d000 */
[----:B------:R-:W-:Y:S02]  /*0490*/  USEL UR4, URZ, 0xffffffff, UP0 ;  /* 0xffffffffff047887 */ /* 0x000fe40008000000 */
[----:B------:R-:W-:-:S10]  /*04a0*/  UISETP.NE.AND.EX UP1, UPT, UR9, URZ, UPT, UP1 ;  /* 0x000000ff0900728c */ /* 0x000fd4000bf25310 */
[----:B------:R-:W-:Y:S01]  /*04b0*/  VOTEU.ANY UP0, P0 ;  /* 0x0000000000ff7886 */ /* 0x000fe20000000100 */
[----:B------:R-:W-:-:S04]  /*04c0*/  @!UP1 USEL UR4, URZ, 0xffffffff, UP0 ;  /* 0xffffffffff049887 */ /* 0x000fc80008000000 */
[----:B------:R-:W-:-:S04]  /*04d0*/  ULOP3.LUT UR4, UR4, 0x1, URZ, 0xc0, !UPT ;  /* 0x0000000104047892 */ /* 0x000fc8000f8ec0ff */
[----:B------:R-:W-:-:S11]  /*04e0*/  UISETP.NE.U32.AND UP3, UPT, UR4, 0x1, UPT ;  /* 0x000000010400788c */ /* 0x000fd6000bf65070 */
.L_x_8:
[----:B------:R-:W3:Y:S01]  /*04f0*/  SHFL.IDX PT, R2, R46, RZ, 0x1f ;  /* 0x00001fff2e027589 */ /* 0x000ee200000e0000 */
[----:B------:R-:W-:-:S04]  /*0500*/  UISETP.NE.AND UP0, UPT, UR22, 0x2, UPT ;  /* 0x000000021600788c */ /* 0x000fc8000bf05270 */
[----:B------:R-:W-:Y:S01]  /*0510*/  USEL UR37, URZ, 0x1, UP0 ;  /* 0x00000001ff257887 */ /* 0x000fe20008000000 */
[----:B---3--:R-:W-:-:S13]  /*0520*/  ISETP.NE.AND P0, PT, R2, RZ, PT ;  /* 0x000000ff0200720c */ /* 0x008fda0003f05270 */
[----:B------:R-:W-:Y:S05]  /*0530*/  @P0 BRA `(.L_x_9) ;  /* 0x0000000000680947 */ /* 0x000fea0003800000 */
[----:B------:R-:W3:Y:S01]  /*0540*/  S2UR UR4, SR_CgaCtaId ;  /* 0x00000000000479c3 */ /* 0x000ee20000008800 */
[----:B------:R-:W-:Y:S01]  /*0550*/  UMOV UR5, 0x400 ;  /* 0x0000040000057882 */ /* 0x000fe20000000000 */
[----:B------:R-:W-:Y:S01]  /*0560*/  UMOV UR8, 0x1 ;  /* 0x0000000100087882 */ /* 0x000fe20000000000 */
[----:B------:R-:W-:Y:S01]  /*0570*/  UMOV UR6, 0x3 ;  /* 0x0000000300067882 */ /* 0x000fe20000000000 */
[----:B------:R-:W-:-:S04]  /*0580*/  UIADD3 UR8, UPT, UPT, -UR8, 0x100000, URZ ;  /* 0x0010000008087890 */ /* 0x000fc8000fffe1ff */
[----:B------:R-:W-:Y:S02]  /*0590*/  USHF.L.U32 UR9, UR8, 0xb, URZ ;  /* 0x0000000b08097899 */ /* 0x000fe400080006ff */
[----:B------:R-:W-:Y:S02]  /*05a0*/  USHF.L.U32 UR8, UR8, 0x1, URZ ;  /* 0x0000000108087899 */ /* 0x000fe400080006ff */
[----:B------:R-:W-:-:S04]  /*05b0*/  UIADD3 UR6, UPT, UPT, -UR6, 0x100000, URZ ;  /* 0x0010000006067890 */ /* 0x000fc8000fffe1ff */
[----:B------:R-:W-:Y:S02]  /*05c0*/  USHF.L.U32 UR7, UR6, 0xb, URZ ;  /* 0x0000000b06077899 */ /* 0x000fe400080006ff */
[----:B------:R-:W-:Y:S01]  /*05d0*/  USHF.L.U32 UR6, UR6, 0x1, URZ ;  /* 0x0000000106067899 */ /* 0x000fe200080006ff */
[----:B------:R-:W-:Y:S01]  /*05e0*/  ELECT P0, URZ, PT ;  /* 0x0000000000ff782f */ /* 0x000fe20003800000 */
[----:B---3--:R-:W-:Y:S01]  /*05f0*/  ULEA UR4, UR4, UR5, 0x18 ;  /* 0x0000000504047291 */ /* 0x008fe2000f8ec0ff */
[----:B------:R-:W3:Y:S11]  /*0600*/  FENCE.VIEW.ASYNC.S ;  /* 0x00000000000073c6 */ /* 0x000ef60000000000 */
[----:B---3--:R3:W4:Y:S01]  /*0610*/  SYNCS.EXCH.64 URZ, [UR4], UR8 ;  /* 0x0000000804ff75b2 */ /* 0x0087220008000100 */
[----:B------:R3:W1:Y:S01]  /*0620*/  SYNCS.EXCH.64 URZ, [UR4+0x30], UR6 ;  /* 0x0000300604ff75b2 */ /* 0x0006620008000100 */
        /* <DEDUP_REMOVED lines=10> */
[----:B------:R-:W-:Y:S01]  /*06d0*/  NOP ;  /* 0x0000000000007918 */ /* 0x000fe20000000000 */
.L_x_9:
[----:B------:R-:W2:Y:S01]  /*06e0*/  SHFL.IDX PT, R2, R46, RZ, 0x1f ;  /* 0x00001fff2e027589 */ /* 0x000ea200000e0000 */
[----:B------:R-:W-:Y:S01]  /*06f0*/  NOP ;  /* 0x0000000000007918 */ /* 0x000fe20000000000 */
[----:B--2---:R-:W-:-:S13]  /*0700*/  ISETP.NE.AND P0, PT, R2, 0x1, PT ;  /* 0x000000010200780c */ /* 0x004fda0003f05270 */
[----:B------:R-:W-:Y:S05]  /*0710*/  @P0 BRA `(.L_x_10) ;  /* 0x0000000000500947 */ /* 0x000fea0003800000 */
[----:B---3--:R-:W2:Y:S01]  /*0720*/  S2UR UR4, SR_CgaCtaId ;  /* 0x00000000000479c3 */ /* 0x008ea20000008800 */
        /* <DEDUP_REMOVED lines=10> */
[----:B--2---:R-:W-:Y:S01]  /*07d0*/  ULEA UR4, UR4, UR5, 0x18 ;  /* 0x0000000504047291 */ /* 0x004fe2000f8ec0ff */
[----:B------:R-:W2:Y:S11]  /*07e0*/  FENCE.VIEW.ASYNC.S ;  /* 0x00000000000073c6 */ /* 0x000eb60000000000 */
[----:B--2---:R2:W3:Y:S01]  /*07f0*/  SYNCS.EXCH.64 URZ, [UR4+0x60], UR8 ;  /* 0x0000600804ff75b2 */ /* 0x0044e20008000100 */
[----:B------:R2:W1:Y:S01]  /*0800*/  SYNCS.EXCH.64 URZ, [UR4+0x78], UR6 ;  /* 0x0000780604ff75b2 */ /* 0x0004620008000100 */
[----:B------:R2:W1:Y:S01]  /*0810*/  SYNCS.EXCH.64 URZ, [UR4+0x68], UR8 ;  /* 0x0000680804ff75b2 */ /* 0x0004620008000100 */
[----:B------:R2:W1:Y:S01]  /*0820*/  SYNCS.EXCH.64 URZ, [UR4+0x80], UR6 ;  /* 0x0000800604ff75b2 */ /* 0x0004620008000100 */
[----:B------:R2:W1:Y:S01]  /*0830*/  SYNCS.EXCH.64 URZ, [UR4+0x70], UR8 ;  /* 0x0000700804ff75b2 */ /* 0x0004620008000100 */
[----:B------:R2:W1:Y:S01]  /*0840*/  SYNCS.EXCH.64 URZ, [UR4+0x88], UR6 ;  /* 0x0000880604ff75b2 */ /* 0x0004620008000100 */
[----:B------:R-:W-:Y:S01]  /*0850*/  NOP ;  /* 0x0000000000007918 */ /* 0x000fe20000000000 */
.L_x_10:
[----:B------:R-:W4:Y:S01]  /*0860*/  SHFL.IDX PT, R2, R46, RZ, 0x1f ;  /* 0x00001fff2e027589 */ /* 0x000f2200000e0000 */
[----:B------:R-:W-:Y:S01]  /*0870*/  NOP ;  /* 0x0000000000007918 */ /* 0x000fe20000000000 */
[----:B----4-:R-:W-:-:S13]  /*0880*/  ISETP.NE.AND P0, PT, R2, 0x3, PT ;  /* 0x000000030200780c */ /* 0x010fda0003f05270 */
[----:B------:R-:W-:Y:S05]  /*0890*/  @P0 BRA `(.L_x_11) ;  /* 0x0000000000300947 */ /* 0x000fea0003800000 */
[----:B--23--:R-:W2:Y:S01]  /*08a0*/  S2UR UR6, SR_CgaCtaId ;  /* 0x00000000000679c3 */ /* 0x00cea20000008800 */
[----:B------:R-:W-:Y:S01]  /*08b0*/  UMOV UR4, 0x400 ;  /* 0x0000040000047882 */ /* 0x000fe20000000000 */
[----:B------:R-:W-:Y:S01]  /*08c0*/  UMOV UR5, 0x20 ;  /* 0x0000002000057882 */ /* 0x000fe20000000000 */
[----:B------:R-:W-:Y:S01]  /*08d0*/  ELECT P0, URZ, PT ;  /* 0x0000000000ff782f */ /* 0x000fe20003800000 */
[----:B--2---:R-:W-:Y:S02]  /*08e0*/  ULEA UR6, UR6, UR4, 0x18 ;  /* 0x0000000406067291 */ /* 0x004fe4000f8ec0ff */
[----:B------:R-:W-:-:S04]  /*08f0*/  UIADD3 UR4, UPT, UPT, -UR5, 0x100000, URZ ;  /* 0x0010000005047890 */ /* 0x000fc8000fffe1ff */
[----:B------:R-:W-:Y:S02]  /*0900*/  USHF.L.U32 UR5, UR4, 0xb, URZ ;  /* 0x0000000b04057899 */ /* 0x000fe400080006ff */
[----:B------:R-:W-:Y:S01]  /*0910*/  USHF.L.U32 UR4, UR4, 0x1, URZ ;  /* 0x0000000104047899 */ /* 0x000fe200080006ff */
[----:B------:R-:W2:Y:S11]  /*0920*/  FENCE.VIEW.ASYNC.S ;  /* 0x00000000000073c6 */ /* 0x000eb60000000000 */
[----:B--2---:R4:W2:Y:S01]  /*0930*/  SYNCS.EXCH.64 URZ, [UR6+0x90], UR4 ;  /* 0x0000900406ff75b2 */ /* 0x0048a20008000100 */
[----:B------:R4:W3:Y:S02]  /*0940*/  SYNCS.EXCH.64 URZ, [UR6+0x98], UR4 ;  /* 0x0000980406ff75b2 */ /* 0x0008e40008000100 */
[----:B----4-:R-:W-:Y:S01]  /*0950*/  NOP ;  /* 0x0000000000007918 */ /* 0x010fe20000000000 */
.L_x_11:
[----:B------:R-:W4:Y:S01]  /*0960*/  SHFL.IDX PT, R2, R46, RZ, 0x1f ;  /* 0x00001fff2e027589 */ /* 0x000f2200000e0000 */
[----:B------:R-:W-:Y:S01]  /*0970*/  NOP ;  /* 0x0000000000007918 */ /* 0x000fe20000000000 */
[----:B----4-:R-:W-:-:S13]  /*0980*/  ISETP.NE.AND P0, PT, R2, 0x4, PT ;  /* 0x000000040200780c */ /* 0x010fda0003f05270 */
[----:B------:R-:W-:Y:S05]  /*0990*/  @P0 BRA `(.L_x_12) ;  /* 0x00000000004c0947 */ /* 0x000fea0003800000 */
[----:B--23--:R-:W2:Y:S01]  /*09a0*/  S2UR UR6, SR_CgaCtaId ;  /* 0x00000000000679c3 */ /* 0x00cea20000008800 */
[----:B------:R-:W-:Y:S01]  /*09b0*/  UMOV UR4, 0x3a0 ;  /* 0x000003a000047882 */ /* 0x000fe20000000000 */
[----:B------:R-:W-:Y:S01]  /*09c0*/  UMOV UR5, 0x400 ;  /* 0x0000040000057882 */ /* 0x000fe20000000000 */
[----:B------:R-:W-:Y:S01]  /*09d0*/  USEL UR4, UR4, 0x320, UP3 ;  /* 0x0000032004047887 */ /* 0x000fe20009800000 */
[----:B------:R-:W-:Y:S01]  /*09e0*/  UMOV UR8, 0x1 ;  /* 0x0000000100087882 */ /* 0x000fe20000000000 */
[----:B------:R-:W-:Y:S01]  /*09f0*/  ELECT P0, URZ, PT ;  /* 0x0000000000ff782f */ /* 0x000fe20003800000 */
[----:B------:R-:W-:-:S04]  /*0a00*/  UIADD3 UR8, UPT, UPT, -UR8, 0x100000, URZ ;  /* 0x0010000008087890 */ /* 0x000fc8000fffe1ff */
[----:B------:R-:W-:Y:S02]  /*0a10*/  USHF.L.U32 UR9, UR8, 0xb, URZ ;  /* 0x0000000b08097899 */ /* 0x000fe400080006ff */
[----:B------:R-:W-:Y:S02]  /*0a20*/  USHF.L.U32 UR8, UR8, 0x1, URZ ;  /* 0x0000000108087899 */ /* 0x000fe400080006ff */
[----:B--2---:R-:W-:Y:S02]  /*0a30*/  ULEA UR6, UR6, UR5, 0x18 ;  /* 0x0000000506067291 */ /* 0x004fe4000f8ec0ff */
[----:B------:R-:W-:-:S04]  /*0a40*/  UIADD3 UR4, UPT, UPT, -UR4, 0x100000, URZ ;  /* 0x0010000004047890 */ /* 0x000fc8000fffe1ff */
[----:B------:R-:W-:Y:S02]  /*0a50*/  USHF.L.U32 UR5, UR4, 0xb, URZ ;  /* 0x0000000b04057899 */ /* 0x000fe400080006ff */
[----:B------:R-:W-:Y:S01]  /*0a60*/  USHF.L.U32 UR4, UR4, 0x1, URZ ;  /* 0x0000000104047899 */ /* 0x000fe200080006ff */
[----:B------:R-:W2:Y:S03]  /*0a70*/  FENCE.VIEW.ASYNC.S ;  /* 0x00000000000073c6 */ /* 0x000ea60000000000 */
[----:B--2---:R4:W2:Y:S08]  /*0a80*/  SYNCS.EXCH.64 URZ, [UR6+0xa0], UR8 ;  /* 0x0000a00806ff75b2 */ /* 0x0048b00008000100 */
[----:B------:R4:W3:Y:S01]  /*0a90*/  SYNCS.EXCH.64 URZ, [UR6+0xb0], UR4 ;  /* 0x0000b00406ff75b2 */ /* 0x0008e20008000100 */
[----:B------:R4:W1:Y:S01]  /*0aa0*/  SYNCS.EXCH.64 URZ, [UR6+0xa8], UR8 ;  /* 0x0000a80806ff75b2 */ /* 0x0008620008000100 */
[----:B------:R4:W1:Y:S02]  /*0ab0*/  SYNCS.EXCH.64 URZ, [UR6+0xb8], UR4 ;  /* 0x0000b80406ff75b2 */ /* 0x0008640008000100 */
[----:B----4-:R-:W-:Y:S01]  /*0ac0*/  NOP ;  /* 0x0000000000007918 */ /* 0x010fe20000000000 */
.L_x_12:
[----:B------:R-:W4:Y:S01]  /*0ad0*/  SHFL.IDX PT, R2, R46, RZ, 0x1f ;  /* 0x00001fff2e027589 */ /* 0x000f2200000e0000 */
[----:B------:R-:W-:Y:S01]  /*0ae0*/  NOP ;  /* 0x0000000000007918 */ /* 0x000fe20000000000 */
[----:B----4-:R-:W-:-:S13]  /*0af0*/  ISETP.NE.AND P0, PT, R2, 0x5, PT ;  /* 0x000000050200780c */ /* 0x010fda0003f05270 */
[----:B------:R-:W-:Y:S05]  /*0b00*/  @P0 BRA `(.L_x_13) ;  /* 0x0000000000580947 */ /* 0x000fea0003800000 */
[----:B--23--:R-:W2:Y:S01]  /*0b10*/  S2UR UR4, SR_CgaCtaId ;  /* 0x00000000000479c3 */ /* 0x00cea20000008800 */
        /* <DEDUP_REMOVED lines=12> */
[----:B--2---:R4:W2:Y:S01]  /*0be0*/  SYNCS.EXCH.64 URZ, [UR4+0xc0], UR8 ;  /* 0x0000c00804ff75b2 */ /* 0x0048a20008000100 */
[----:B------:R4:W3:Y:S01]  /*0bf0*/  SYNCS.EXCH.64 URZ, [UR4+0xe0], UR6 ;  /* 0x0000e00604ff75b2 */ /* 0x0008e20008000100 */
[----:B------:R4:W1:Y:S01]  /*0c00*/  SYNCS.EXCH.64 URZ, [UR4+0xc8], UR8 ;  /* 0x0000c80804ff75b2 */ /* 0x0008620008000100 */
[----:B------:R4:W1:Y:S01]  /*0c10*/  SYNCS.EXCH.64 URZ, [UR4+0xe8], UR6 ;  /* 0x0000e80604ff75b2 */ /* 0x0008620008000100 */
[----:B------:R4:W1:Y:S01]  /*0c20*/  SYNCS.EXCH.64 URZ, [UR4+0xd0], UR8 ;  /* 0x0000d00804ff75b2 */ /* 0x0008620008000100 */
[----:B------:R4:W1:Y:S01]  /*0c30*/  SYNCS.EXCH.64 URZ, [UR4+0xf0], UR6 ;  /* 0x0000f00604ff75b2 */ /* 0x0008620008000100 */
[----:B------:R4:W1:Y:S01]  /*0c40*/  SYNCS.EXCH.64 URZ, [UR4+0xd8], UR8 ;  /* 0x0000d80804ff75b2 */ /* 0x0008620008000100 */
[----:B------:R4:W1:Y:S02]  /*0c50*/  SYNCS.EXCH.64 URZ, [UR4+0xf8], UR6 ;  /* 0x0000f80604ff75b2 */ /* 0x0008640008000100 */
[----:B----4-:R-:W-:Y:S01]  /*0c60*/  NOP ;  /* 0x0000000000007918 */ /* 0x010fe20000000000 */
.L_x_13:
[----:B------:R-:W4:Y:S01]  /*0c70*/  SHFL.IDX PT, R2, R46, RZ, 0x1f ;  /* 0x00001fff2e027589 */ /* 0x000f2200000e0000 */
[----:B------:R-:W1:Y:S01]  /*0c80*/  S2UR UR54, SR_CgaCtaId ;  /* 0x00000000003679c3 */ /* 0x000e620000008800 */
[----:B------:R-:W-:Y:S01]  /*0c90*/  NOP ;  /* 0x0000000000007918 */ /* 0x000fe20000000000 */
[----:B----4-:R-:W-:-:S13]  /*0ca0*/  ISETP.NE.AND P0, PT, R2, 0x3, PT ;  /* 0x000000030200780c */ /* 0x010fda0003f05270 */
[----:B-1----:R-:W-:Y:S05]  /*0cb0*/  @P0 BRA `(.L_x_14) ;  /* 0x0000000000340947 */ /* 0x002fea0003800000 */
[----:B--23--:R-:W-:Y:S01]  /*0cc0*/  UMOV UR4, 0x400 ;  /* 0x0000040000047882 */ /* 0x00cfe20000000000 */
[----:B------:R-:W-:Y:S01]  /*0cd0*/  UMOV UR6, 0x20 ;  /* 0x0000002000067882 */ /* 0x000fe20000000000 */
[----:B------:R-:W-:Y:S02]  /*0ce0*/  ULEA UR4, UR54, UR4, 0x18 ;  /* 0x0000000436047291 */ /* 0x000fe4000f8ec0ff */
[----:B------:R-:W-:-:S04]  /*0cf0*/  UIADD3 UR6, UPT, UPT, -UR6, 0x100000, URZ ;  /* 0x0010000006067890 */ /* 0x000fc8000fffe1ff */
[----:B------:R-:W-:Y:S02]  /*0d00*/  USHF.L.U32 UR7, UR6, 0xb, URZ ;  /* 0x0000000b06077899 */ /* 0x000fe400080006ff */
[----:B------:R-:W-:Y:S01]  /*0d10*/  USHF.L.U32 UR6, UR6, 0x1, URZ ;  /* 0x0000000106067899 */ /* 0x000fe200080006ff */
[----:B------:R-:W-:Y:S01]  /*0d20*/  ELECT P0, URZ, PT ;  /* 0x0000000000ff782f */ /* 0x000fe20003800000 */
[----:B------:R-:W1:Y:S10]  /*0d30*/  FENCE.VIEW.ASYNC.S ;  /* 0x00000000000073c6 */ /* 0x000e740000000000 */
[----:B-1----:R1:W4:Y:S01]  /*0d40*/  SYNCS.EXCH.64 URZ, [UR4+0x100], UR6 ;  /* 0x0001000604ff75b2 */ /* 0x0023220008000100 */
[----:B------:R1:W2:Y:S01]  /*0d50*/  SYNCS.EXCH.64 URZ, [UR4+0x110], UR6 ;  /* 0x0001100604ff75b2 */ /* 0x0002a20008000100 */
[----:B------:R1:W3:Y:S01]  /*0d60*/  SYNCS.EXCH.64 URZ, [UR4+0x108], UR6 ;  /* 0x0001080604ff75b2 */ /* 0x0002e20008000100 */
[----:B------:R1:W1:Y:S01]  /*0d70*/  SYNCS.EXCH.64 URZ, [UR4+0x118], UR6 ;  /* 0x0001180604ff75b2 */ /* 0x0002620008000100 */
[----:B------:R-:W-:Y:S01]  /*0d80*/  NOP ;  /* 0x0000000000007918 */ /* 0x000fe20000000000 */
.L_x_14:
[----:B-123--:R-:W1:Y:S01]  /*0d90*/  LDCU UR4, c[0x0][0x36c] ;  /* 0x00006d80ff0477ac */ /* 0x00ee620008000800 */
[----:B------:R-:W-:Y:S01]  /*0da0*/  ISETP.NE.OR P4, PT, R0, 0x2, !P4 ;  /* 0x000000020000780c */ /* 0x000fe20006785670 */
[----:B------:R-:W-:Y:S01]  /*0db0*/  NOP ;  /* 0x0000000000007918 */ /* 0x000fe20000000000 */
[----:B------:R-:W-:Y:S01]  /*0dc0*/  LOP3.LUT R0, R55, 0x1f, RZ, 0xc0, !PT ;  /* 0x0000001f37007812 */ /* 0x000fe200078ec0ff */
[----:B------:R-:W-:Y:S02]  /*0dd0*/  UISETP.NE.AND UP4, UPT, UR22, URZ, UPT ;  /* 0x000000ff1600728c */ /* 0x000fe4000bf85270 */
[----:B-1----:R-:W-:-:S09]  /*0de0*/  UISETP.EQ.U32.AND UP5, UPT, UR4, 0x1, UPT ;  /* 0x000000010400788c */ /* 0x002fd2000bfa2070 */
[----:B------:R-:W-:Y:S05]  /*0df0*/  BRA.U !UP5, `(.L_x_15) ;  /* 0x000000010d087547 */ /* 0x000fea000b800000 */
[----:B----4-:R-:W-:Y:S01]  /*0e00*/  UCGABAR_ARV ;  /* 0x00000000000079c7 */ /* 0x010fe20008000000 */
[----:B------:R-:W-:Y:S05]  /*0e10*/  BRA `(.L_x_16) ;  /* 0x0000000000047947 */ /* 0x000fea0003800000 */
.L_x_15:
[----:B----4-:R-:W-:Y:S01]  /*0e20*/  NOP ;  /* 0x0000000000007918 */ /* 0x010fe20000000000 */
.L_x_16:
[----:B------:R-:W1:Y:S01]  /*0e30*/  S2UR UR25, SR_CTAID.X ;  /* 0x00000000001979c3 */ /* 0x000e620000002500 */
[----:B------:R-:W-:-:S05]  /*0e40*/  CS2R.32 R48, SR_CgaSize ;  /* 0x0000000000307805 */ /* 0x000fca0000008a00 */
[----:B------:R-:W-:-:S05]  /*0e50*/  IMAD R48, R48, -0xa0, RZ ;  /* 0xffffff6030307824 */ /* 0x000fca00078e02ff */
[----:B------:R-:W-:-:S14]  /*0e60*/  R2UR UR5, R48 ;  /* 0x00000000300572ca */ /* 0x000fdc00000e0000 */
[----:B------:R-:W2:Y:S01]  /*0e70*/  LDCU UR5, c[0x0][UR5+0x2b0] ;  /* 0x00005600050577ac */ /* 0x000ea20008000800 */
[----:B------:R-:W-:-:S05]  /*0e80*/  CS2R.32 R48, SR_CgaSize ;  /* 0x0000000000307805 */ /* 0x000fca0000008a00 */
[----:B------:R-:W-:-:S05]  /*0e90*/  IMAD R48, R48, -0xa0, RZ ;  /* 0xffffff6030307824 */ /* 0x000fca00078e02ff */
[----:B------:R-:W-:-:S14]  /*0ea0*/  R2UR UR4, R48 ;  /* 0x00000000300472ca */ /* 0x000fdc00000e0000 */
[----:B------:R-:W3:Y:S01]  /*0eb0*/  LDCU UR4, c[0x0][UR4+0x2b4] ;  /* 0x00005680040477ac */ /* 0x000ee20008000800 */
[----:B------:R-:W4:Y:S01]  /*0ec0*/  S2UR UR26, SR_CTAID.Y ;  /* 0x00000000001a79c3 */ /* 0x000f220000002600 */
[----:B------:R-:W-:-:S05]  /*0ed0*/  CS2R.32 R48, SR_CgaSize ;  /* 0x0000000000307805 */ /* 0x000fca0000008a00 */
[----:B------:R-:W-:-:S05]  /*0ee0*/  IMAD R48, R48, -0xa0, RZ ;  /* 0xffffff6030307824 */ /* 0x000fca00078e02ff */
[----:B------:R-:W-:-:S14]  /*0ef0*/  R2UR UR7, R48 ;  /* 0x00000000300772ca */ /* 0x000fdc00000e0000 */
[----:B------:R-:W3:Y:S01]  /*0f00*/  LDCU UR7, c[0x0][UR7+0x2a0] ;  /* 0x00005400070777ac */ /* 0x000ee20008000800 */
[----:B------:R-:W-:-:S05]  /*0f10*/  CS2R.32 R48, SR_CgaSize ;  /* 0x0000000000307805 */ /* 0x000fca0000008a00 */
[----:B------:R-:W-:-:S05]  /*0f20*/  IMAD R48, R48, -0xa0, RZ ;  /* 0xffffff6030307824 */ /* 0x000fca00078e02ff */
[----:B------:R-:W-:-:S14]  /*0f30*/  R2UR UR8, R48 ;  /* 0x00000000300872ca */ /* 0x000fdc00000e0000 */
[----:B------:R-:W3:Y:S01]  /*0f40*/  LDCU UR8, c[0x0][UR8+0x2a4] ;  /* 0x00005480080877ac */ /* 0x000ee20008000800 */
[----:B------:R-:W-:Y:S02]  /*0f50*/  ULOP3.LUT UR53, UR54, 0x1, URZ, 0xc0, !UPT ;  /* 0x0000000136357892 */ /* 0x000fe4000f8ec0ff */
[----:B------:R-:W-:Y:S02]  /*0f60*/  USHF.R.U32.HI UR24, URZ, 0x1, UR54 ;  /* 0x00000001ff187899 */ /* 0x000fe40008011636 */
[----:B------:R-:W-:Y:S02]  /*0f70*/  UISETP.GT.U32.AND UP1, UPT, UR53, 0xffff, UPT ;  /* 0x0000ffff3500788c */ /* 0x000fe4000bf24070 */
[----:B------:R-:W-:Y:S01]  /*0f80*/  USHF.L.U32 UR39, UR54, 0xa, URZ ;  /* 0x0000000a36277899 */ /* 0x000fe200080006ff */
[----:B-1----:R-:W-:Y:S01]  /*0f90*/  I2FP.F32.U32 R3, UR25 ;  /* 0x0000001900037c45 */ /* 0x002fe20008201000 */
[----:B------:R-:W1:Y:S04]  /*0fa0*/  LDCU UR23, c[0x0][0xb24] ;  /* 0x00016480ff1777ac */ /* 0x000e680008000800 */
[----:B--2---:R-:W-:Y:S01]  /*0fb0*/  FMUL R3, R3, UR5 ;  /* 0x0000000503037c20 */ /* 0x004fe20008400000 */
[----:B------:R-:W2:Y:S01]  /*0fc0*/  LDCU UR42, c[0x0][0xb24] ;  /* 0x00016480ff2a77ac */ /* 0x000ea20008000800 */
[----:B----4-:R-:W-:Y:S01]  /*0fd0*/  I2FP.F32.U32 R2, UR26 ;  /* 0x0000001a00027c45 */ /* 0x010fe20008201000 */
[----:B------:R-:W4:Y:S03]  /*0fe0*/  LDCU UR28, c[0x0][0xb30] ;  /* 0x00016600ff1c77ac */ /* 0x000f260008000800 */
[----:B------:R-:W1:Y:S01]  /*0ff0*/  F2I.U32.TRUNC.NTZ R3, R3 ;  /* 0x0000000300037305 */ /* 0x000e62000020f000 */
[----:B---3--:R-:W-:Y:S01]  /*1000*/  FMUL R2, R2, UR4 ;  /* 0x0000000402027c20 */ /* 0x008fe20008400000 */
[----:B------:R-:W-:-:S02]  /*1010*/  ULOP3.LUT UR4, UR54, 0x2, URZ, 0xc0, !UPT ;  /* 0x0000000236047892 */ /* 0x000fc4000f8ec0ff */
[----:B------:R-:W-:Y:S02]  /*1020*/  USHF.L.U32 UR38, UR54, 0xb, URZ ;  /* 0x0000000b36267899 */ /* 0x000fe400080006ff */
[----:B------:R-:W-:Y:S02]  /*1030*/  UISETP.GT.U32.AND UP0, UPT, UR4, 0xffff, UPT ;  /* 0x0000ffff0400788c */ /* 0x000fe4000bf04070 */
[----:B------:R-:W3:Y:S01]  /*1040*/  F2I.U32.TRUNC.NTZ R2, R2 ;  /* 0x0000000200027305 */ /* 0x000ee2000020f000 */
[----:B------:R-:W-:Y:S01]  /*1050*/  UMOV UR32, 0x5 ;  /* 0x0000000500207882 */ /* 0x000fe20000000000 */
[----:B------:R-:W-:Y:S02]  /*1060*/  USEL UR30, UR53, 0xffff, !UP1 ;  /* 0x0000ffff351e7887 */ /* 0x000fe4000c800000 */
[----:B------:R-:W-:Y:S01]  /*1070*/  USEL UR29, UR4, 0xffff, !UP0 ;  /* 0x0000ffff041d7887 */ /* 0x000fe2000c000000 */
[----:B-1----:R-:W-:Y:S02]  /*1080*/  R2UR UR5, R3 ;  /* 0x00000000030572ca */ /* 0x002fe400000e0000 */
[----:B---3--:R-:W-:-:S02]  /*1090*/  R2UR UR6, R2 ;  /* 0x00000000020672ca */ /* 0x008fc400000e0000 */
[----:B------:R-:W-:-:S09]  /*10a0*/  PRMT R2, RZ, 0x7610, R2 ;  /* 0x00007610ff027816 */ /* 0x000fd20000000002 */
[----:B------:R-:W-:-:S04]  /*10b0*/  UIADD3 UR5, UPT, UPT, -UR5, URZ, URZ ;  /* 0x000000ff05057290 */ /* 0x000fc8000fffe1ff */
[----:B------:R-:W-:Y:S02]  /*10c0*/  UIMAD UR5, UR7, UR5, UR25 ;  /* 0x00000005070572a4 */ /* 0x000fe4000f8e0219 */
[----:B------:R-:W-:-:S04]  /*10d0*/  UIADD3 UR4, UPT, UPT, -UR6, URZ, URZ ;  /* 0x000000ff06047290 */ /* 0x000fc8000fffe1ff */
[----:B------:R-:W-:Y:S01]  /*10e0*/  IMAD.U32 R48, RZ, RZ, UR5 ;  /* 0x00000005ff307e24 */ /* 0x000fe2000f8e00ff */
[----:B------:R-:W-:-:S06]  /*10f0*/  UIMAD UR4, UR8, UR4, UR26 ;  /* 0x00000004080472a4 */ /* 0x000fcc000f8e021a */
[----:B------:R-:W-:Y:S01]  /*1100*/  IMAD.U32 R47, RZ, RZ, UR4 ;  /* 0x00000004ff2f7e24 */ /* 0x000fe2000f8e00ff */
[----:B--2-4-:R-:W-:Y:S06]  /*1110*/  BRA.U UP4, `(.L_x_17) ;  /* 0x0000000104447547 */ /* 0x014fec000b800000 */
[----:B------:R-:W-:Y:S02]  /*1120*/  R2UR UR4, R47 ;  /* 0x000000002f0472ca */ /* 0x000fe400000e0000 */
[----:B------:R-:W-:-:S11]  /*1130*/  R2UR UR6, R48 ;  /* 0x00000000300672ca */ /* 0x000fd600000e0000 */
[----:B------:R-:W-:Y:S02]  /*1140*/  UISETP.NE.AND UP0, UPT, UR4, URZ, UPT ;  /* 0x000000ff0400728c */ /* 0x000fe4000bf05270 */
[----:B------:R-:W-:Y:S02]  /*1150*/  UISETP.NE.AND UP1, UPT, UR4, 0x1, UPT ;  /* 0x000000010400788c */ /* 0x000fe4000bf25270 */
[----:B------:R-:W-:Y:S02]  /*1160*/  UISETP.NE.AND UP2, UPT, UR6, URZ, UP0 ;  /* 0x000000ff0600728c */ /* 0x000fe40008745270 */
[----:B------:R-:W-:Y:S02]  /*1170*/  USEL UR4, URZ, 0x2, UP0 ;  /* 0x00000002ff047887 */ /* 0x000fe40008000000 */
[----:B------:R-:W-:Y:S02]  /*1180*/  USEL UR8, URZ, 0x1, UP2 ;  /* 0x00000001ff087887 */ /* 0x000fe40009000000 */
[----:B------:R-:W-:-:S02]  /*1190*/  UISETP.NE.AND UP2, UPT, UR6, URZ, UPT ;  /* 0x000000ff0600728c */ /* 0x000fc4000bf45270 */
[----:B------:R-:W-:Y:S02]  /*11a0*/  USEL UR5, URZ, 0x4, UP1 ;  /* 0x00000004ff057887 */ /* 0x000fe40008800000 */
[----:B------:R-:W-:Y:S02]  /*11b0*/  UISETP.NE.AND UP0, UPT, UR6, 0x1, UPT ;  /* 0x000000010600788c */ /* 0x000fe4000bf05270 */
[----:B------:R-:W-:Y:S02]  /*11c0*/  USEL UR6, URZ, 0x8, UP1 ;  /* 0x00000008ff067887 */ /* 0x000fe40008800000 */
[----:B------:R-:W-:Y:S02]  /*11d0*/  USEL UR7, UR5, 0x4, UP2 ;  /* 0x0000000405077887 */ /* 0x000fe40009000000 */
[----:B------:R-:W-:Y:S02]  /*11e0*/  USEL UR4, UR4, 0x2, UP0 ;  /* 0x0000000204047887 */ /* 0x000fe40008000000 */
[----:B------:R-:W-:-:S02]  /*11f0*/  USEL UR5, UR6, 0x8, UP0 ;  /* 0x0000000806057887 */ /* 0x000fc40008000000 */
[----:B------:R-:W-:-:S04]  /*1200*/  UIADD3 UR4, UPT, UPT, UR4, UR7, UR8 ;  /* 0x0000000704047290 */ /* 0x000fc8000fffe008 */
[----:B------:R-:W-:-:S06]  /*1210*/  UIADD3 UR4, UPT, UPT, UR4, UR5, URZ ;  /* 0x0000000504047290 */ /* 0x000fcc000fffe0ff */
[----:B------:R-:W-:-:S07]  /*1220*/  IMAD.U32 R2, RZ, RZ, UR4 ;  /* 0x00000004ff027e24 */ /* 0x000fce000f8e00ff */
.L_x_17:
[----:B------:R-:W1:Y:S01]  /*1230*/  S2UR UR36, SR_CTAID.Z ;  /* 0x00000000002479c3 */ /* 0x000e620000002700 */
[----:B------:R-:W-:Y:S01]  /*1240*/  UISETP.GE.AND UP0, UPT, UR23, 0x1, UPT ;  /* 0x000000011700788c */ /* 0x000fe2000bf06270 */
[----:B------:R-:W-:-:S08]  /*1250*/  UMOV UR31, 0x3 ;  /* 0x00000003001f7882 */ /* 0x000fd00000000000 */
[----:B------:R-:W-:Y:S05]  /*1260*/  BRA.U !UP0, `(.L_x_18) ;  /* 0x0000000108d47547 */ /* 0x000fea000b800000 */
[----:B------:R-:W2:Y:S01]  /*1270*/  LDCU.128 UR12, c[0x0][0xb10] ;  /* 0x00016200ff0c77ac */ /* 0x000ea20008000c00 */
[----:B------:R-:W3:Y:S01]  /*1280*/  LDCU UR6, c[0x0][0x370] ;  /* 0x00006e00ff0677ac */ /* 0x000ee20008000800 */
[----:B------:R-:W4:Y:S01]  /*1290*/  LDCU UR5, c[0x0][0x374] ;  /* 0x00006e80ff0577ac */ /* 0x000f220008000800 */
[----:B------:R-:W1:Y:S01]  /*12a0*/  LDCU UR27, c[0x0][0xb0c] ;  /* 0x00016180ff1b77ac */ /* 0x000e620008000800 */
[----:B------:R-:W1:Y:S01]  /*12b0*/  LDCU UR4, c[0x0][0xb20] ;  /* 0x00016400ff0477ac */ /* 0x000e620008000800 */
[----:B------:R-:W1:Y:S01]  /*12c0*/  LDCU.64 UR8, c[0x0][0xb28] ;  /* 0x00016500ff0877ac */ /* 0x000e620008000a00 */
[----:B--2---:R-:W-:Y:S02]  /*12d0*/  UISETP.NE.AND UP0, UPT, UR14, 0x1, UPT ;  /* 0x000000010e00788c */ /* 0x004fe4000bf05270 */
[----:B----4-:R-:W-:Y:S02]  /*12e0*/  UIMAD.WIDE.U32 UR10, UR5, UR15, URZ ;  /* 0x0000000f050a72a5 */ /* 0x010fe4000f8e00ff */
[----:B---3--:R-:W-:-:S02]  /*12f0*/  UIMAD.WIDE.U32 UR18, UR6, UR12, URZ ;  /* 0x0000000c061272a5 */ /* 0x008fc4000f8e00ff */
[----:B-1----:R-:W-:Y:S02]  /*1300*/  UISETP.NE.AND UP1, UPT, UR27, 0x1, UPT ;  /* 0x000000011b00788c */ /* 0x002fe4000bf25270 */
[----:B------:R-:W-:Y:S01]  /*1310*/  UISETP.NE.AND UP2, UPT, UR23, 0x1, UPT ;  /* 0x000000011700788c */ /* 0x000fe2000bf45270 */
[----:B------:R-:W-:Y:S02]  /*1320*/  UMOV UR10, UR11 ;  /* 0x0000000b000a7c82 */ /* 0x000fe40008000000 */
[----:B------:R-:W-:Y:S01]  /*1330*/  UMOV UR18, UR19 ;  /* 0x0000001300127c82 */ /* 0x000fe20008000000 */
[----:B------:R-:W-:Y:S02]  /*1340*/  @UP0 USHF.R.U32.HI UR5, URZ, UR4, UR10 ;  /* 0x00000004ff050299 */ /* 0x000fe4000801160a */
[----:B------:R-:W-:Y:S02]  /*1350*/  UIMAD.WIDE.U32 UR20, UR26, UR15, URZ ;  /* 0x0000000f1a1472a5 */ /* 0x000fe4000f8e00ff */
[----:B------:R-:W-:-:S02]  /*1360*/  UIMAD.WIDE.U32 UR10, UR5, UR8, URZ ;  /* 0x00000008050a72a5 */ /* 0x000fc4000f8e00ff */
[----:B------:R-:W-:Y:S02]  /*1370*/  @UP1 USHF.R.U32.HI UR6, URZ, UR13, UR18 ;  /* 0x0000000dff061299 */ /* 0x000fe40008011612 */
[----:B------:R-:W-:Y:S02]  /*1380*/  UIMAD.WIDE.U32 UR16, UR25, UR12, URZ ;  /* 0x0000000c191072a5 */ /* 0x000fe4000f8e00ff */
[----:B------:R-:W-:Y:S01]  /*1390*/  UIMAD.WIDE.U32 UR18, UR6, UR8, URZ ;  /* 0x00000008061272a5 */ /* 0x000fe2000f8e00ff */
[----:B------:R-:W-:Y:S01]  /*13a0*/  UMOV UR20, UR21 ;  /* 0x0000001500147c82 */ /* 0x000fe20008000000 */
[----:B------:R-:W-:Y:S01]  /*13b0*/  UMOV UR10, UR11 ;  /* 0x0000000b000a7c82 */ /* 0x000fe20008000000 */
[----:B------:R-:W-:Y:S02]  /*13c0*/  USHF.R.U32.HI UR20, URZ, UR4, UR20 ;  /* 0x00000004ff147299 */ /* 0x000fe40008011614 */
[----:B------:R-:W-:Y:S02]  /*13d0*/  @UP2 USHF.R.U32.HI UR5, URZ, UR9, UR10 ;  /* 0x00000009ff052299 */ /* 0x000fe4000801160a */
[----:B------:R-:W-:Y:S01]  /*13e0*/  UMOV UR7, UR19 ;  /* 0x0000001300077c82 */ /* 0x000fe20008000000 */
[----:B------:R-:W-:Y:S01]  /*13f0*/  UMOV UR16, UR17 ;  /* 0x0000001100107c82 */ /* 0x000fe20008000000 */
[----:B------:R-:W-:-:S02]  /*1400*/  @UP2 USHF.R.U32.HI UR6, URZ, UR9, UR7 ;  /* 0x00000009ff062299 */ /* 0x000fc40008011607 */
[----:B------:R-:W-:Y:S02]  /*1410*/  USHF.R.U32.HI UR13, URZ, UR13, UR16 ;  /* 0x0000000dff0d7299 */ /* 0x000fe40008011610 */
[----:B------:R-:W-:Y:S02]  /*1420*/  USEL UR4, UR26, UR20, !UP0 ;  /* 0x000000141a047287 */ /* 0x000fe4000c000000 */
[----:B------:R-:W-:Y:S02]  /*1430*/  UIMAD UR7, UR5, UR23, URZ ;  /* 0x00000017050772a4 */ /* 0x000fe4000f8e02ff */
[----:B------:R-:W-:Y:S02]  /*1440*/  USEL UR5, UR25, UR13, !UP1 ;  /* 0x0000000d19057287 */ /* 0x000fe4000c800000 */
[----:B------:R-:W-:Y:S02]  /*1450*/  UIMAD UR12, UR6, UR23, URZ ;  /* 0x00000017060c72a4 */ /* 0x000fe4000f8e02ff */
[----:B------:R-:W-:-:S02]  /*1460*/  UISETP.GE.AND UP0, UPT, UR4, UR7, UPT ;  /* 0x000000070400728c */ /* 0x000fc4000bf06270 */
[----:B------:R-:W-:Y:S02]  /*1470*/  UIMAD.WIDE.U32 UR10, UR4, UR8, URZ ;  /* 0x00000008040a72a5 */ /* 0x000fe4000f8e00ff */
[----:B------:R-:W-:Y:S02]  /*1480*/  UISETP.GE.OR UP0, UPT, UR5, UR12, UP0 ;  /* 0x0000000c0500728c */ /* 0x000fe40008706670 */
[----:B------:R-:W-:Y:S02]  /*1490*/  UIMAD.WIDE.U32 UR12, UR5, UR8, URZ ;  /* 0x00000008050c72a5 */ /* 0x000fe4000f8e00ff */
[----:B------:R-:W-:Y:S01]  /*14a0*/  UIADD3 UR10, UPT, UPT, -UR4, URZ, URZ ;  /* 0x000000ff040a7290 */ /* 0x000fe2000fffe1ff */
[----:B------:R-:W-:Y:S01]  /*14b0*/  UMOV UR8, UR11 ;  /* 0x0000000b00087c82 */ /* 0x000fe20008000000 */
[----:B------:R-:W-:Y:S02]  /*14c0*/  UIADD3 UR11, UPT, UPT, -UR5, URZ, URZ ;  /* 0x000000ff050b7290 */ /* 0x000fe4000fffe1ff */
[----:B------:R-:W-:-:S03]  /*14d0*/  USHF.R.U32.HI UR8, URZ, UR9, UR8 ;  /* 0x00000009ff087299 */ /* 0x000fc60008011608 */
[----:B------:R-:W-:Y:S01]  /*14e0*/  @!UP0 UMOV UR7, UR13 ;  /* 0x0000000d00078c82 */ /* 0x000fe20008000000 */
[----:B------:R-:W-:Y:S02]  /*14f0*/  UIMAD UR26, UR14, UR10, UR26 ;  /* 0x0000000a0e1a72a4 */ /* 0x000fe4000f8e021a */
[----:B------:R-:W-:Y:S02]  /*1500*/  USEL UR8, UR4, UR8, !UP2 ;  /* 0x0000000804087287 */ /* 0x000fe4000d000000 */
[----:B------:R-:W-:Y:S02]  /*1510*/  @!UP0 USHF.R.U32.HI UR7, URZ, UR9, UR7 ;  /* 0x00000009ff078299 */ /* 0x000fe40008011607 */
[----:B------:R-:W-:Y:S02]  /*1520*/  UIADD3 UR9, UPT, UPT, -UR8, URZ, URZ ;  /* 0x000000ff08097290 */ /* 0x000fe4000fffe1ff */
[----:B------:R-:W-:Y:S02]  /*1530*/  @!UP0 USEL UR7, UR5, UR7, !UP2 ;  /* 0x0000000705078287 */ /* 0x000fe4000d000000 */
[----:B------:R-:W-:-:S02]  /*1540*/  UIMAD UR9, UR23, UR9, UR4 ;  /* 0x00000009170972a4 */ /* 0x000fc4000f8e0204 */
[----:B------:R-:W-:Y:S02]  /*1550*/  @!UP0 UIADD3 UR8, UPT, UPT, UR8, -UR7, URZ ;  /* 0x8000000708088290 */ /* 0x000fe4000fffe0ff */
[----:B------:R-:W-:Y:S02]  /*1560*/  @!UP0 UIMAD UR6, UR9, UR6, UR7 ;  /* 0x00000006090682a4 */ /* 0x000fe4000f8e0207 */
[----:B------:R-:W-:Y:S02]  /*1570*/  @!UP0 UIMAD UR4, UR8, UR23, UR5 ;  /* 0x00000017080482a4 */ /* 0x000fe4000f8e0205 */
[----:B------:R-:W-:Y:S02]  /*1580*/  UIMAD UR25, UR27, UR11, UR25 ;  /* 0x0000000b1b1972a4 */ /* 0x000fe4000f8e0219 */
[----:B------:R-:W-:Y:S01]  /*1590*/  UIMAD UR26, UR4, UR14, UR26 ;  /* 0x0000000e041a72a4 */ /* 0x000fe2000f8e021a */
[----:B------:R-:W-:Y:S02]  /*15a0*/  @!UP0 UMOV UR5, UR6 ;  /* 0x0000000600058c82 */ /* 0x000fe40008000000 */
[----:B------:R-:W-:-:S12]  /*15b0*/  UIMAD UR25, UR5, UR27, UR25 ;  /* 0x0000001b051972a4 */ /* 0x000fd8000f8e0219 */
.L_x_18:
[----:B------:R-:W-:Y:S02]  /*15c0*/  UISETP.NE.AND UP1, UPT, UR28, 0x1, UPT ;  /* 0x000000011c00788c */ /* 0x000fe4000bf25270 */
[----:B------:R-:W-:Y:S02]  /*15d0*/  ULOP3.LUT UR30, UR30, 0xffff, URZ, 0xc0, !UPT ;  /* 0x0000ffff1e1e7892 */ /* 0x000fe4000f8ec0ff */
[----:B------:R-:W-:Y:S02]  /*15e0*/  ULOP3.LUT UR29, UR29, 0xffff, URZ, 0xc0, !UPT ;  /* 0x0000ffff1d1d7892 */ /* 0x000fe4000f8ec0ff */
[----:B------:R-:W-:Y:S02]  /*15f0*/  UISETP.NE.AND UP0, UPT, UR22, 0x2, UPT ;  /* 0x000000021600788c */ /* 0x000fe4000bf05270 */
[----:B------:R-:W-:Y:S02]  /*1600*/  ULOP3.LUT UR39, UR39, 0x800, URZ, 0xc0, !UPT ;  /* 0x0000080027277892 */ /* 0x000fe4000f8ec0ff */
[----:B------:R-:W-:-:S02]  /*1610*/  ULOP3.LUT UR38, UR38, 0x800, URZ, 0xc0, !UPT ;  /* 0x0000080026267892 */ /* 0x000fc4000f8ec0ff */
[----:B------:R-:W-:Y:S02]  /*1620*/  USHF.L.U32 UR30, UR32, UR30, URZ ;  /* 0x0000001e201e7299 */ /* 0x000fe400080006ff */
[----:B------:R-:W-:Y:S01]  /*1630*/  USHF.L.U32 UR29, UR31, UR29, URZ ;  /* 0x0000001d1f1d7299 */ /* 0x000fe200080006ff */
[----:B------:R-:W-:Y:S11]  /*1640*/  BRA.U UP1, `(.L_x_19) ;  /* 0x0000000101447547 */ /* 0x000ff6000b800000 */
[----:B------:R-:W2:Y:S01]  /*1650*/  LDCU.128 UR8, c[0x0][0xb10] ;  /* 0x00016200ff0877ac */ /* 0x000ea20008000c00 */
[----:B------:R-:W3:Y:S01]  /*1660*/  LDCU UR12, c[0x0][0xb0c] ;  /* 0x00016180ff0c77ac */ /* 0x000ee20008000800 */
[----:B------:R-:W4:Y:S01]  /*1670*/  LDCU UR13, c[0x0][0xb20] ;  /* 0x00016400ff0d77ac */ /* 0x000f220008000800 */
[----:B--2---:R-:W-:Y:S02]  /*1680*/  UIMAD.WIDE.U32 UR6, UR25, UR8, URZ ;  /* 0x00000008190672a5 */ /* 0x004fe4000f8e00ff */
[----:B------:R-:W-:Y:S02]  /*1690*/  UIMAD.WIDE.U32 UR4, UR26, UR11, URZ ;  /* 0x0000000b1a0472a5 */ /* 0x000fe4000f8e00ff */
[----:B---3--:R-:W-:Y:S02]  /*16a0*/  UISETP.NE.AND UP2, UPT, UR12, 0x1, UPT ;  /* 0x000000010c00788c */ /* 0x008fe4000bf45270 */
[----:B------:R-:W-:Y:S01]  /*16b0*/  UISETP.NE.AND UP1, UPT, UR10, 0x1, UPT ;  /* 0x000000010a00788c */ /* 0x000fe2000bf25270 */
[----:B------:R-:W-:-:S02]  /*16c0*/  UMOV UR6, UR7 ;  /* 0x0000000700067c82 */ /* 0x000fc40008000000 */
[----:B------:R-:W-:Y:S01]  /*16d0*/  UMOV UR4, UR5 ;  /* 0x0000000500047c82 */ /* 0x000fe20008000000 */
[----:B------:R-:W-:Y:S02]  /*16e0*/  USHF.R.U32.HI UR9, URZ, UR9, UR6 ;  /* 0x00000009ff097299 */ /* 0x000fe40008011606 */
[----:B----4-:R-:W-:Y:S02]  /*16f0*/  USHF.R.U32.HI UR4, URZ, UR13, UR4 ;  /* 0x0000000dff047299 */ /* 0x010fe40008011604 */
[----:B------:R-:W-:Y:S02]  /*1700*/  USEL UR5, UR25, UR9, !UP2 ;  /* 0x0000000919057287 */ /* 0x000fe4000d000000 */
[----:B------:R-:W-:-:S04]  /*1710*/  USEL UR4, UR26, UR4, !UP1 ;  /* 0x000000041a047287 */ /* 0x000fc8000c800000 */
[----:B------:R-:W-:Y:S02]  /*1720*/  UIADD3 UR6, UPT, UPT, UR5, -UR4, URZ ;  /* 0x8000000405067290 */ /* 0x000fe4000fffe0ff */
[----:B------:R-:W-:Y:S02]  /*1730*/  UIADD3 UR4, UPT, UPT, -UR5, UR4, URZ ;  /* 0x0000000405047290 */ /* 0x000fe4000fffe1ff */
[----:B------:R-:W-:Y:S02]  /*1740*/  UIMAD UR26, UR6, UR10, UR26 ;  /* 0x0000000a061a72a4 */ /* 0x000fe4000f8e021a */
[----:B------:R-:W-:-:S12]  /*1750*/  UIMAD UR25, UR4, UR12, UR25 ;  /* 0x0000000c041972a4 */ /* 0x000fd8000f8e0219 */
.L_x_19:
[----:B------:R-:W-:Y:S05]  /*1760*/  BRA.U !UP5, `(.L_x_20) ;  /* 0x000000010d0c7547 */ /* 0x000fea000b800000 */
[----:B------:R-:W-:Y:S01]  /*1770*/  UCGABAR_WAIT ;  /* 0x0000000000007dc7 */ /* 0x000fe20008000000 */
[----:B------:R-:W-:Y:S01]  /*1780*/  CCTL.IVALL ;  /* 0x00000000ff00798f */ /* 0x000fe20002000000 */
[----:B------:R-:W-:Y:S05]  /*1790*/  BRA `(.L_x_21) ;  /* 0x0000000000047947 */ /* 0x000fea0003800000 */
.L_x_20:
[----:B------:R-:W-:Y:S06]  /*17a0*/  BAR.SYNC.DEFER_BLOCKING 0x0 ;  /* 0x0000000000007b1d */ /* 0x000fec0000010000 */
.L_x_21:
[----:B------:R-:W-:Y:S05]  /*17b0*/  BRA.U UP0, `(.L_x_22) ;  /* 0x0000001500b47547 */ /* 0x000fea000b800000 */
[----:B------:R-:W2:Y:S01]  /*17c0*/  LDCU UR6, c[0x0][0x38c] ;  /* 0x00007180ff0677ac */ /* 0x000ea20008000800 */
[----:B------:R-:W-:Y:S01]  /*17d0*/  PLOP3.LUT P2, PT, PT, PT, UP3, 0x80, 0x8 ;  /* 0x000000000008781c */ /* 0x000fe20003f4f038 */
[----:B------:R-:W-:Y:S01]  /*17e0*/  IMAD.MOV.U32 R12, RZ, RZ, 0x1 ;  /* 0x00000001ff0c7424 */ /* 0x000fe200078e00ff */
[----:B------:R-:W-:Y:S01]  /*17f0*/  ISETP.EQ.OR P3, PT, R0, RZ, P4 ;  /* 0x000000ff0000720c */ /* 0x000fe20002762670 */
[----:B------:R-:W-:Y:S01]  /*1800*/  UISETP.NE.AND UP1, UPT, UR22, URZ, UPT ;  /* 0x000000ff1600728c */ /* 0x000fe2000bf25270 */
[----:B------:R-:W-:Y:S02]  /*1810*/  PLOP3.LUT P2, PT, P2, PT, PT, 0x8, 0x80 ;  /* 0x000000000080781c */ /* 0x000fe4000174e170 */
[----:B------:R-:W-:Y:S01]  /*1820*/  CS2R R10, SRZ ;  /* 0x00000000000a7805 */ /* 0x000fe2000001ff00 */
[----:B------:R-:W-:Y:S01]  /*1830*/  IMAD.MOV.U32 R9, RZ, RZ, RZ ;  /* 0x000000ffff097224 */ /* 0x000fe200078e00ff */
[----:B------:R-:W3:Y:S01]  /*1840*/  LDCU UR48, c[0x0][0x370] ;  /* 0x00006e00ff3077ac */ /* 0x000ee20008000800 */
[----:B------:R-:W-:Y:S01]  /*1850*/  IMAD.MOV.U32 R8, RZ, RZ, 0x1 ;  /* 0x00000001ff087424 */ /* 0x000fe200078e00ff */
[----:B------:R-:W4:Y:S01]  /*1860*/  LDCU.64 UR44, c[0x0][0x348] ;  /* 0x00006900ff2c77ac */ /* 0x000f220008000a00 */
[----:B------:R-:W1:Y:S01]  /*1870*/  LDCU UR47, c[0x0][0x374] ;  /* 0x00006e80ff2f77ac */ /* 0x000e620008000800 */
[----:B--2---:R-:W-:-:S02]  /*1880*/  UIADD3 UR5, UPT, UPT, UR6, 0x7f, URZ ;  /* 0x0000007f06057890 */ /* 0x004fc4000fffe0ff */
[----:B------:R-:W-:Y:S02]  /*1890*/  UIADD3 UR55, UPT, UPT, UR6, 0xfe, URZ ;  /* 0x000000fe06377890 */ /* 0x000fe4000fffe0ff */
[----:B------:R-:W-:Y:S02]  /*18a0*/  USHF.R.S32.HI UR4, URZ, 0x1f, UR5 ;  /* 0x0000001fff047899 */ /* 0x000fe40008011405 */
[----:B------:R-:W-:Y:S02]  /*18b0*/  USEL UR37, UR37, 0x2, UP1 ;  /* 0x0000000225257887 */ /* 0x000fe40008800000 */
[----:B------:R-:W-:Y:S02]  /*18c0*/  ULEA.HI UR4, UR4, UR5, URZ, 0x7 ;  /* 0x0000000504047291 */ /* 0x000fe4000f8f38ff */
[----:B------:R-:W-:Y:S02]  /*18d0*/  USHF.L.U32 UR5, UR24, 0x5, URZ ;  /* 0x0000000518057899 */ /* 0x000fe400080006ff */
[----:B------:R-:W-:-:S02]  /*18e0*/  USHF.R.S32.HI UR50, URZ, 0x7, UR4 ;  /* 0x00000007ff327899 */ /* 0x000fc40008011404 */
[----:B------:R-:W-:Y:S02]  /*18f0*/  UIADD3 UR4, UPT, UPT, UR6, -0x1, URZ ;  /* 0xffffffff06047890 */ /* 0x000fe4000fffe0ff */
[----:B------:R-:W-:Y:S02]  /*1900*/  UISETP.LT.U32.AND UP0, UPT, UR50, 0x6, UPT ;  /* 0x000000063200788c */ /* 0x000fe4000bf01070 */
[----:B------:R-:W-:Y:S02]  /*1910*/  UISETP.GE.U32.AND UP2, UPT, UR4, -0xff, UPT ;  /* 0xffffff010400788c */ /* 0x000fe4000bf46070 */
[----:B------:R-:W-:Y:S02]  /*1920*/  USEL UR49, UR50, 0x6, UP0 ;  /* 0x0000000632317887 */ /* 0x000fe40008000000 */
[----:B------:R-:W-:Y:S02]  /*1930*/  ULOP3.LUT UR51, UR5, 0x20, URZ, 0xe2, !UPT ;  /* 0x0000002005337892 */ /* 0x000fe4000f8ee2ff */
[----:B------:R-:W-:-:S02]  /*1940*/  UIADD3 UR31, UPT, UPT, UR49, -0x1, URZ ;  /* 0xffffffff311f7890 */ /* 0x000fc4000fffe0ff */
[----:B------:R-:W-:Y:S01]  /*1950*/  UIADD3 UR52, UPT, UPT, UR50, -UR49, URZ ;  /* 0x8000003132347290 */ /* 0x000fe2000fffe0ff */
[----:B------:R-:W-:Y:S02]  /*1960*/  UMOV UR22, URZ ;  /* 0x000000ff00167c82 */ /* 0x000fe40008000000 */
[----:B------:R-:W-:-:S04]  /*1970*/  @UP2 UIADD3 UR31, UPT, UPT, UR49, URZ, URZ ;  /* 0x000000ff311f2290 */ /* 0x000fc8000fffe0ff */
[----:B-1-34-:R-:W-:-:S12]  /*1980*/  UIADD3 UR31, UPT, UPT, UR31, 0x1, URZ ;  /* 0x000000011f1f7890 */ /* 0x01afd8000fffe0ff */
.L_x_46:
[----:B------:R-:W-:Y:S01]  /*1990*/  UISETP.NE.AND UP0, UPT, UR54, URZ, UPT ;  /* 0x000000ff3600728c */ /* 0x000fe2000bf05270 */
[----:B------:R-:W1:Y:S08]  /*19a0*/  S2UR UR54, SR_CgaCtaId ;  /* 0x00000000003679c3 */ /* 0x000e700000008800 */
[----:B---3--:R-:W-:Y:S05]  /*19b0*/  BRA.U UP0, `(.L_x_23) ;  /* 0x0000000100347547 */ /* 0x008fea000b800000 */
[----:B------:R-:W2:Y:S01]  /*19c0*/  S2R R0, SR_CgaCtaId ;  /* 0x0000000000007919 */ /* 0x000ea20000008800 */
[----:B------:R-:W-:-:S04]  /*19d0*/  MOV R2, 0x400 ;  /* 0x0000040000027802 */ /* 0x000fc80000000f00 */
[----:B--2---:R-:W-:Y:S02]  /*19e0*/  LEA R0, R0, R2, 0x18 ;  /* 0x0000000200007211 */ /* 0x004fe400078ec0ff */
[----:B------:R-:W-:-:S03]  /*19f0*/  SHF.L.U32 R2, R8, 0x1f, RZ ;  /* 0x0000001f08027819 */ /* 0x000fc600000006ff */
[----:B------:R-:W-:-:S04]  /*1a00*/  IMAD R0, R9, 0x8, R0 ;  /* 0x0000000809007824 */ /* 0x000fc800078e0200 */
[----:B------:R-:W2:Y:S02]  /*1a10*/  SYNCS.PHASECHK.TRANS64.TRYWAIT P0, [R0+URZ+0x110], R2 ;  /* 0x00011002000075a7 */ /* 0x000ea400080011ff */
[----:B--2---:R-:W-:Y:S05]  /*1a20*/  @!P0 BRA `(.L_x_24) ;  /* 0x0000006000748947 */ /* 0x004fea0003800000 */
.L_x_128:
[----:B------:R-:W-:Y:S01]  /*1a30*/  VIADD R9, R9, 0x1 ;  /* 0x0000000109097836 */ /* 0x000fe20000000000 */
[----:B------:R2:W-:Y:S04]  /*1a40*/  SYNCS.ARRIVE.TRANS64.A1T0 RZ, [R0+URZ+0x100], RZ ;  /* 0x000100ff00ff79a7 */ /* 0x0005e800081000ff */
[----:B------:R-:W-:-:S04]  /*1a50*/  ISETP.NE.AND P0, PT, R9, 0x2, PT ;  /* 0x000000020900780c */ /* 0x000fc80003f05270 */
[----:B------:R-:W-:Y:S02]  /*1a60*/  SEL R9, R9, RZ, P0 ;  /* 0x000000ff09097207 */ /* 0x000fe40000000000 */
[----:B--2---:R-:W-:-:S04]  /*1a70*/  SEL R0, RZ, 0x1, P0 ;  /* 0x00000001ff007807 */ /* 0x004fc80000000000 */
[----:B------:R-:W-:-:S07]  /*1a80*/  LOP3.LUT R8, R8, R0, RZ, 0x3c, !PT ;  /* 0x0000000008087212 */ /* 0x000fce00078e3cff */
.L_x_23:
[----:B------:R-:W-:Y:S01]  /*1a90*/  UMOV UR21, 0x400 ;  /* 0x0000040000157882 */ /* 0x000fe20000000000 */
[----:B------:R-:W-:Y:S01]  /*1aa0*/  SHF.L.U32 R0, R12, 0x1f, RZ ;  /* 0x0000001f0c007819 */ /* 0x000fe200000006ff */
[----:B-1----:R-:W-:Y:S02]  /*1ab0*/  ULEA UR21, UR54, UR21, 0x18 ;  /* 0x0000001536157291 */ /* 0x002fe4000f8ec0ff */
[----:B------:R-:W-:Y:S02]  /*1ac0*/  UISETP.GE.U32.AND UP0, UPT, UR55, 0xff, UPT ;  /* 0x000000ff3700788c */ /* 0x000fe4000bf06070 */
[----:B------:R-:W-:Y:S02]  /*1ad0*/  ULEA UR4, UR22, UR21, 0x3 ;  /* 0x0000001516047291 */ /* 0x000fe4000f8e18ff */
[----:B------:R-:W-:Y:S02]  /*1ae0*/  ULEA UR19, UR26, UR53, 0x1 ;  /* 0x000000351a137291 */ /* 0x000fe4000f8e08ff */
[----:B------:R-:W-:-:S02]  /*1af0*/  ULEA UR35, UR25, UR51, 0x6 ;  /* 0x0000003319237291 */ /* 0x000fc4000f8e30ff */
[----:B------:R-:W-:Y:S01]  /*1b00*/  USHF.L.U32 UR19, UR19, 0x5, URZ ;  /* 0x0000000513137899 */ /* 0x000fe200080006ff */
[----:B------:R-:W-:Y:S02]  /*1b10*/  UMOV UR7, URZ ;  /* 0x000000ff00077c82 */ /* 0x000fe40008000000 */
[----:B------:R1:W2:Y:S01]  /*1b20*/  SYNCS.PHASECHK.TRANS64.TRYWAIT P1, [UR4+0x30], R0 ;  /* 0x00003000ff0075a7 */ /* 0x0002a20008021104 */
[----:B------:R-:W-:Y:S08]  /*1b30*/  BRA.U !UP0, `(.L_x_25) ;  /* 0x0000000508107547 */ /* 0x000ff0000b800000 */
[----:B------:R-:W-:Y:S01]  /*1b40*/  UMOV UR13, URZ ;  /* 0x000000ff000d7c82 */ /* 0x000fe20008000000 */
[----:B------:R-:W-:-:S05]  /*1b50*/  UMOV UR6, UR22 ;  /* 0x0000001600067c82 */ /* 0x000fca0008000000 */
.L_x_33:
[----:B------:R-:W-:Y:S01]  /*1b60*/  ULEA UR33, UR6, UR21, 0x3 ;  /* 0x0000001506217291 */ /* 0x000fe2000f8e18ff */
[----:B--2---:R-:W-:Y:S01]  /*1b70*/  @!P4 MOV R2, 0x8000 ;  /* 0x000080000002c802 */ /* 0x004fe20000000f00 */
[----:B--23--:R-:W-:Y:S10]  /*1b80*/  @P1 BRA `(.L_x_26) ;  /* 0x00000000000c1947 */ /* 0x00cff40003800000 */
[----:B------:R-:W-:-:S04]  /*1b90*/  SHF.L.U32 R3, R12, 0x1f, RZ ;  /* 0x0000001f0c037819 */ /* 0x000fc800000006ff */
[----:B------:R-:W2:Y:S02]  /*1ba0*/  SYNCS.PHASECHK.TRANS64.TRYWAIT P0, [UR33+0x30], R3 ;  /* 0x00003003ff0075a7 */ /* 0x000ea40008001121 */
[----:B--2---:R-:W-:Y:S05]  /*1bb0*/  @!P0 BRA `(.L_x_27) ;  /* 0x0000006000248947 */ /* 0x004fea0003800000 */
.L_x_26:
[----:B------:R2:W-:Y:S01]  /*1bc0*/  @!P4 SYNCS.ARRIVE.TRANS64 RZ, [UR33], R2 ;  /* 0x00000002ffffc9a7 */ /* 0x0005e20008000021 */
[----:B------:R-:W-:-:S04]  /*1bd0*/  ULOP3.LUT UR4, UR37, 0x2, URZ, 0xfc, !UPT ;  /* 0x0000000225047892 */ /* 0x000fc8000f8efcff */
[----:B------:R-:W-:-:S09]  /*1be0*/  UISETP.NE.AND UP0, UPT, UR4, 0x2, UPT ;  /* 0x000000020400788c */ /* 0x000fd2000bf05270 */
[----:B------:R-:W-:Y:S05]  /*1bf0*/  BRA.U UP0, `(.L_x_28) ;  /* 0x0000000100047547 */ /* 0x000fea000b800000 */
[----:B------:R-:W-:Y:S05]  /*1c00*/  BPT.TRAP 0x1 ;  /* 0x000000040000795c */ /* 0x000fea0000300000 */
.L_x_28:
[----:B------:R-:W-:Y:S04]  /*1c10*/  BSSY.RECONVERGENT B0, `(.L_x_29) ;  /* 0x0000003000007945 */ /* 0x000fe80003800200 */
[----:B------:R-:W-:Y:S05]  /*1c20*/  @P3 BRA `(.L_x_30) ;  /* 0x0000000000043947 */ /* 0x000fea0003800000 */
[----:B------:R-:W-:Y:S05]  /*1c30*/  BPT.TRAP 0x1 ;  /* 0x000000040000795c */ /* 0x000fea0000300000 */
.L_x_30:
[----:B------:R-:W-:Y:S05]  /*1c40*/  BSYNC.RECONVERGENT B0 ;  /* 0x0000000000007941 */ /* 0x000fea0003800200 */
.L_x_29:
[----:B------:R-:W-:Y:S01]  /*1c50*/  UIADD3 UR4, UPT, UPT, UR6, 0x1, URZ ;  /* 0x0000000106047890 */ /* 0x000fe2000fffe0ff */
[----:B------:R-:W-:Y:S01]  /*1c60*/  BSSY.RECONVERGENT B0, `(.L_x_31) ;  /* 0x000002c000007945 */ /* 0x000fe20003800200 */
[----:B------:R-:W-:Y:S02]  /*1c70*/  ELECT P0, URZ, PT ;  /* 0x0000000000ff782f */ /* 0x000fe40003800000 */
[----:B------:R-:W-:-:S04]  /*1c80*/  UISETP.NE.AND UP0, UPT, UR4, 0x6, UPT ;  /* 0x000000060400788c */ /* 0x000fc8000bf05270 */
[----:B------:R-:W-:Y:S02]  /*1c90*/  USEL UR5, URZ, 0x1, UP0 ;  /* 0x00000001ff057887 */ /* 0x000fe40008000000 */
[----:B------:R-:W-:-:S04]  /*1ca0*/  USEL UR22, UR4, URZ, UP0 ;  /* 0x000000ff04167287 */ /* 0x000fc80008000000 */
[----:B------:R-:W-:Y:S01]  /*1cb0*/  ULEA UR4, UR22, UR21, 0x3 ;  /* 0x0000001516047291 */ /* 0x000fe2000f8e18ff */
[----:B------:R-:W-:-:S04]  /*1cc0*/  LOP3.LUT R12, R12, UR5, RZ, 0x3c, !PT ;  /* 0x000000050c0c7c12 */ /* 0x000fc8000f8e3cff */
[----:B-1----:R-:W-:-:S04]  /*1cd0*/  SHF.L.U32 R0, R12, 0x1f, RZ ;  /* 0x0000001f0c007819 */ /* 0x002fc800000006ff */
[----:B------:R1:W3:Y:S01]  /*1ce0*/  SYNCS.PHASECHK.TRANS64.TRYWAIT P1, [UR4+0x30], R0 ;  /* 0x00003000ff0075a7 */ /* 0x0002e20008021104 */
[----:B------:R-:W-:Y:S05]  /*1cf0*/  @!P0 BRA `(.L_x_32) ;  /* 0x0000000000888947 */ /* 0x000fea0003800000 */
[----:B------:R-:W-:Y:S02]  /*1d00*/  USHF.L.U32 UR7, UR6, 0xd, URZ ;  /* 0x0000000d06077899 */ /* 0x000fe400080006ff */
[----:B------:R-:W-:Y:S02]  /*1d10*/  UIADD3 UR4, UP1, UPT, UR44, 0x80, URZ ;  /* 0x000000802c047890 */ /* 0x000fe4000ff3e0ff */
[----:B------:R-:W-:Y:S02]  /*1d20*/  ULOP3.LUT UR24, UR7, UR39, URZ, 0xfc, !UPT ;  /* 0x0000002707187292 */ /* 0x000fe4000f8efcff */
[----:B------:R-:W-:Y:S02]  /*1d30*/  ULOP3.LUT UR8, UR7, UR38, URZ, 0xfc, !UPT ;  /* 0x0000002607087292 */ /* 0x000fe4000f8efcff */
[----:B------:R-:W-:Y:S02]  /*1d40*/  ULEA UR24, UR24, UR21, 0x1 ;  /* 0x0000001518187291 */ /* 0x000fe4000f8e08ff */
[----:B------:R-:W-:-:S02]  /*1d50*/  USHF.L.U32 UR34, UR13, 0x7, URZ ;  /* 0x000000070d227899 */ /* 0x000fc400080006ff */
[----:B------:R-:W-:Y:S02]  /*1d60*/  UIADD3 UR14, UP0, UPT, UR44, 0x180, URZ ;  /* 0x000001802c0e7890 */ /* 0x000fe4000ff1e0ff */
[----:B------:R-:W-:Y:S02]  /*1d70*/  ULEA UR8, UR8, UR21, 0x1 ;  /* 0x0000001508087291 */ /* 0x000fe4000f8e08ff */
[----:B------:R-:W-:Y:S02]  /*1d80*/  UIADD3.X UR5, UPT, UPT, URZ, UR45, URZ, UP1, !UPT ;  /* 0x0000002dff057290 */ /* 0x000fe40008ffe4ff */
[----:B------:R-:W-:Y:S02]  /*1d90*/  UIADD3 UR32, UPT, UPT, UR24, 0x3400, URZ ;  /* 0x0000340018207890 */ /* 0x000fe4000fffe0ff */
[----:B------:R-:W-:Y:S02]  /*1da0*/  UPRMT UR7, URZ, 0x5410, UR30 ;  /* 0x00005410ff077896 */ /* 0x000fe4000800001e */
[----:B------:R-:W-:-:S02]  /*1db0*/  UIADD3 UR26, UPT, UPT, UR34, 0x40, URZ ;  /* 0x00000040221a7890 */ /* 0x000fc4000fffe0ff */
[----:B------:R-:W-:Y:S02]  /*1dc0*/  UIADD3 UR24, UPT, UPT, UR24, 0x5400, URZ ;  /* 0x0000540018187890 */ /* 0x000fe4000fffe0ff */
[----:B------:R-:W-:Y:S02]  /*1dd0*/  UIADD3.X UR15, UPT, UPT, URZ, UR45, URZ, UP0, !UPT ;  /* 0x0000002dff0f7290 */ /* 0x000fe400087fe4ff */
[----:B------:R-:W-:Y:S02]  /*1de0*/  UIADD3 UR16, UPT, UPT, UR8, 0x1b400, URZ ;  /* 0x0001b40008107890 */ /* 0x000fe4000fffe0ff */
[----:B------:R-:W-:Y:S02]  /*1df0*/  UPRMT UR23, URZ, 0x5410, UR29 ;  /* 0x00005410ff177896 */ /* 0x000fe4000800001d */
[----:B------:R-:W-:Y:S01]  /*1e00*/  UIADD3 UR8, UPT, UPT, UR8, 0x1d400, URZ ;  /* 0x0001d40008087890 */ /* 0x000fe2000fffe0ff */
[----:B------:R-:W-:Y:S01]  /*1e10*/  UMOV UR40, 0x0 ;  /* 0x0000000000287882 */ /* 0x000fe20000000000 */
[----:B------:R-:W-:Y:S01]  /*1e20*/  UMOV UR41, 0x10000000 ;  /* 0x1000000000297882 */ /* 0x000fe20000000000 */
[----:B------:R-:W-:Y:S01]  /*1e30*/  UMOV UR25, UR33 ;  /* 0x0000002100197c82 */ /* 0x000fe20008000000 */
[----:B------:R-:W-:Y:S01]  /*1e40*/  UMOV UR27, UR35 ;  /* 0x00000023001b7c82 */ /* 0x000fe20008000000 */
[----:B------:R-:W-:Y:S01]  /*1e50*/  UMOV UR28, UR36 ;  /* 0x00000024001c7c82 */ /* 0x000fe20008000000 */
[----:B------:R-:W-:Y:S01]  /*1e60*/  UMOV UR17, UR33 ;  /* 0x0000002100117c82 */ /* 0x000fe20008000000 */
[----:B------:R-:W-:Y:S01]  /*1e70*/  UMOV UR20, UR36 ;  /* 0x0000002400147c82 */ /* 0x000fe20008000000 */
[----:B------:R-:W-:Y:S01]  /*1e80*/  UMOV UR18, UR34 ;  /* 0x0000002200127c82 */ /* 0x000fe20008000000 */
[----:B------:R4:W-:Y:S01]  /*1e90*/  UTMALDG.3D.MULTICAST [UR32], [UR4], UR7, desc[UR40] ;  /* 0x00002820040073b4 */ /* 0x0009e20008011807 */
[----:B------:R-:W-:Y:S01]  /*1ea0*/  UMOV UR9, UR33 ;  /* 0x0000002100097c82 */ /* 0x000fe20008000000 */
[----:B------:R-:W-:Y:S01]  /*1eb0*/  UMOV UR11, UR19 ;  /* 0x00000013000b7c82 */ /* 0x000fe20008000000 */
[----:B------:R-:W-:Y:S01]  /*1ec0*/  UMOV UR12, UR36 ;  /* 0x00000024000c7c82 */ /* 0x000fe20008000000 */
[----:B------:R-:W-:Y:S01]  /*1ed0*/  UMOV UR10, UR26 ;  /* 0x0000001a000a7c82 */ /* 0x000fe20008000000 */
[----:B------:R4:W-:Y:S01]  /*1ee0*/  UTMALDG.3D.MULTICAST [UR24], [UR4], UR7, desc[UR40] ;  /* 0x00002818040073b4 */ /* 0x0009e20008011807 */
[----:B------:R4:W-:Y:S01]  /*1ef0*/  UTMALDG.3D.MULTICAST [UR16], [UR14], UR23, desc[UR40] ;  /* 0x000028100e0073b4 */ /* 0x0009e20008011817 */
[----:B------:R4:W-:Y:S02]  /*1f00*/  UTMALDG.3D.MULTICAST [UR8], [UR14], UR23, desc[UR40] ;  /* 0x000028080e0073b4 */ /* 0x0009e40008011817 */
[----:B----4-:R-:W-:Y:S01]  /*1f10*/  NOP ;  /* 0x0000000000007918 */ /* 0x010fe20000000000 */
.L_x_32:
[----:B------:R-:W-:Y:S05]  /*1f20*/  BSYNC.RECONVERGENT B0 ;  /* 0x0000000000007941 */ /* 0x000fea0003800200 */
.L_x_31:
[----:B------:R-:W-:Y:S01]  /*1f30*/  UIADD3 UR13, UPT, UPT, UR13, 0x1, URZ ;  /* 0x000000010d0d7890 */ /* 0x000fe2000fffe0ff */
[----:B------:R-:W-:Y:S01]  /*1f40*/  UMOV UR6, UR22 ;  /* 0x0000001600067c82 */ /* 0x000fe20008000000 */
[----:B------:R-:W-:Y:S02]  /*1f50*/  UMOV UR7, UR31 ;  /* 0x0000001f00077c82 */ /* 0x000fe40008000000 */
[----:B------:R-:W-:-:S09]  /*1f60*/  UISETP.NE.AND UP0, UPT, UR13, UR31, UPT ;  /* 0x0000001f0d00728c */ /* 0x000fd2000bf05270 */
[----:B------:R-:W-:Y:S05]  /*1f70*/  BRA.U UP0, `(.L_x_33) ;  /* 0xfffffff900f87547 */ /* 0x000fea000b83ffff */
.L_x_25:
[----:B------:R-:W-:Y:S01]  /*1f80*/  ULEA UR4, UR22, UR21, 0x3 ;  /* 0x0000001516047291 */ /* 0x000fe2000f8e18ff */
[----:B-1----:R-:W-:Y:S01]  /*1f90*/  SHF.L.U32 R0, R12, 0x1f, RZ ;  /* 0x0000001f0c007819 */ /* 0x002fe200000006ff */
[----:B------:R-:W-:Y:S01]  /*1fa0*/  @!P2 SYNCS.ARRIVE.TRANS64.A1T0 RZ, [UR21+0x98], RZ ;  /* 0x000098ffffffa9a7 */ /* 0x000fe20008100015 */
[----:B------:R-:W-:-:S06]  /*1fb0*/  UISETP.GT.AND UP0, UPT, UR50, UR49, UPT ;  /* 0x000000313200728c */ /* 0x000fcc000bf04270 */
[----:B--23--:R1:W2:Y:S03]  /*1fc0*/  SYNCS.PHASECHK.TRANS64.TRYWAIT P1, [UR4+0x30], R0 ;  /* 0x00003000ff0075a7 */ /* 0x00c2a60008021104 */
[----:B------:R-:W-:Y:S05]  /*1fd0*/  BRA.U !UP0, `(.L_x_34) ;  /* 0x00000005080c7547 */ /* 0x000fea000b800000 */
[----:B------:R-:W-:Y:S01]  /*1fe0*/  UIADD3 UR23, UPT, UPT, UR52, UR7, URZ ;  /* 0x0000000734177290 */ /* 0x000fe2000fffe0ff */
[----:B------:R-:W-:-:S11]  /*1ff0*/  UMOV UR6, UR22 ;  /* 0x0000001600067c82 */ /* 0x000fd60008000000 */
.L_x_42:
[----:B------:R-:W-:Y:S01]  /*2000*/  ULEA UR33, UR6, UR21, 0x3 ;  /* 0x0000001506217291 */ /* 0x000fe2000f8e18ff */
[----:B--2---:R-:W-:Y:S01]  /*2010*/  @!P4 MOV R2, 0x8000 ;  /* 0x000080000002c802 */ /* 0x004fe20000000f00 */
[----:B--23--:R-:W-:Y:S10]  /*2020*/  @P1 BRA `(.L_x_35) ;  /* 0x00000000000c1947 */ /* 0x00cff40003800000 */
[----:B------:R-:W-:-:S04]  /*2030*/  SHF.L.U32 R3, R12, 0x1f, RZ ;  /* 0x0000001f0c037819 */ /* 0x000fc800000006ff */
[----:B------:R-:W2:Y:S02]  /*2040*/  SYNCS.PHASECHK.TRANS64.TRYWAIT P0, [UR33+0x30], R3 ;  /* 0x00003003ff0075a7 */ /* 0x000ea40008001121 */
[----:B--2---:R-:W-:Y:S05]  /*2050*/  @!P0 BRA `(.L_x_36) ;  /* 0x0000005c00148947 */ /* 0x004fea0003800000 */
.L_x_35:
[----:B------:R2:W-:Y:S01]  /*2060*/  @!P4 SYNCS.ARRIVE.TRANS64 RZ, [UR33], R2 ;  /* 0x00000002ffffc9a7 */ /* 0x0005e20008000021 */
[----:B------:R-:W-:-:S04]  /*2070*/  ULOP3.LUT UR4, UR37, 0x2, URZ, 0xfc, !UPT ;  /* 0x0000000225047892 */ /* 0x000fc8000f8efcff */
[----:B------:R-:W-:-:S09]  /*2080*/  UISETP.NE.AND UP0, UPT, UR4, 0x2, UPT ;  /* 0x000000020400788c */ /* 0x000fd2000bf05270 */
[----:B------:R-:W-:Y:S05]  /*2090*/  BRA.U UP0, `(.L_x_37) ;  /* 0x0000000100047547 */ /* 0x000fea000b800000 */
[----:B------:R-:W-:Y:S05]  /*20a0*/  BPT.TRAP 0x1 ;  /* 0x000000040000795c */ /* 0x000fea0000300000 */
.L_x_37:
[----:B------:R-:W-:Y:S04]  /*20b0*/  BSSY.RECONVERGENT B0, `(.L_x_38) ;  /* 0x0000003000007945 */ /* 0x000fe80003800200 */
[----:B------:R-:W-:Y:S05]  /*20c0*/  @P3 BRA `(.L_x_39) ;  /* 0x0000000000043947 */ /* 0x000fea0003800000 */
[----:B------:R-:W-:Y:S05]  /*20d0*/  BPT.TRAP 0x1 ;  /* 0x000000040000795c */ /* 0x000fea0000300000 */
.L_x_39:
[----:B------:R-:W-:Y:S05]  /*20e0*/  BSYNC.RECONVERGENT B0 ;  /* 0x0000000000007941 */ /* 0x000fea0003800200 */
.L_x_38:
        /* <DEDUP_REMOVED lines=33> */
[----:B------:R-:W-:Y:S01]  /*2300*/  UTMALDG.3D.MULTICAST [UR32], [UR4], UR10, desc[UR40] ;  /* 0x00002820040073b4 */ /* 0x000fe2000801180a */
[----:B------:R-:W-:Y:S01]  /*2310*/  UMOV UR17, UR33 ;  /* 0x0000002100117c82 */ /* 0x000fe20008000000 */
[----:B------:R-:W-:Y:S01]  /*2320*/  UMOV UR20, UR36 ;  /* 0x0000002400147c82 */ /* 0x000fe20008000000 */
[----:B------:R-:W-:Y:S01]  /*2330*/  UMOV UR18, UR34 ;  /* 0x0000002200127c82 */ /* 0x000fe20008000000 */
[----:B------:R-:W-:Y:S01]  /*2340*/  UMOV UR9, UR33 ;  /* 0x0000002100097c82 */ /* 0x000fe20008000000 */
[----:B------:R-:W-:Y:S01]  /*2350*/  UMOV UR11, UR19 ;  /* 0x00000013000b7c82 */ /* 0x000fe20008000000 */
[----:B------:R-:W-:Y:S01]  /*2360*/  UMOV UR12, UR36 ;  /* 0x00000024000c7c82 */ /* 0x000fe20008000000 */
[----:B------:R4:W-:Y:S01]  /*2370*/  UTMALDG.3D.MULTICAST [UR24], [UR4], UR10, desc[UR40] ;  /* 0x00002818040073b4 */ /* 0x0009e2000801180a */
[----:B------:R1:W-:Y:S01]  /*2380*/  UTMALDG.3D.MULTICAST [UR16], [UR14], UR13, desc[UR40] ;  /* 0x000028100e0073b4 */ /* 0x0003e2000801180d */
[----:B----4-:R-:W-:-:S02]  /*2390*/  UMOV UR10, UR26 ;  /* 0x0000001a000a7c82 */ /* 0x010fc40008000000 */
[----:B------:R1:W-:Y:S02]  /*23a0*/  UTMALDG.3D.MULTICAST [UR8], [UR14], UR13, desc[UR40] ;  /* 0x000028080e0073b4 */ /* 0x0003e4000801180d */
[----:B-1----:R-:W-:Y:S01]  /*23b0*/  NOP ;  /* 0x0000000000007918 */ /* 0x002fe20000000000 */
.L_x_41:
[----:B------:R-:W-:Y:S05]  /*23c0*/  BSYNC.RECONVERGENT B0 ;  /* 0x0000000000007941 */ /* 0x000fea0003800200 */
.L_x_40:
[----:B------:R-:W-:Y:S01]  /*23d0*/  UIADD3 UR7, UPT, UPT, UR7, 0x1, URZ ;  /* 0x0000000107077890 */ /* 0x000fe2000fffe0ff */
[----:B------:R-:W-:-:S03]  /*23e0*/  UMOV UR6, UR22 ;  /* 0x0000001600067c82 */ /* 0x000fc60008000000 */
[----:B------:R-:W-:-:S09]  /*23f0*/  UISETP.NE.AND UP0, UPT, UR7, UR23, UPT ;  /* 0x000000170700728c */ /* 0x000fd2000bf05270 */
[----:B------:R-:W-:Y:S05]  /*2400*/  BRA.U UP0, `(.L_x_42) ;  /* 0xfffffff900fc7547 */ /* 0x000fea000b83ffff */
.L_x_34:
[C---:B------:R-:W-:Y:S01]  /*2410*/  LEA R3, R11.reuse, UR21, 0x3 ;  /* 0x000000150b037c11 */ /* 0x040fe2000f8e18ff */
[----:B------:R-:W-:Y:S01]  /*2420*/  NOP ;  /* 0x0000000000007918 */ /* 0x000fe20000000000 */
[----:B-1----:R-:W-:Y:S02]  /*2430*/  SHF.L.U32 R0, R10, 0x1f, RZ ;  /* 0x0000001f0a007819 */ /* 0x002fe400000006ff */
[----:B------:R-:W-:Y:S02]  /*2440*/  LEA R4, R11, UR21, 0x4 ;  /* 0x000000150b047c11 */ /* 0x000fe4000f8e20ff */
[----:B------:R-:W1:Y:S02]  /*2450*/  SYNCS.PHASECHK.TRANS64.TRYWAIT P0, [R3+URZ+0xa0], R0 ;  /* 0x0000a000030075a7 */ /* 0x000e6400080011ff */
[----:B-1----:R-:W-:Y:S05]  /*2460*/  @!P0 BRA `(.L_x_43) ;  /* 0x0000005800288947 */ /* 0x002fea0003800000 */
.L_x_131:
[----:B------:R-:W4:Y:S01]  /*2470*/  LDS.128 R4, [R4+0x130] ;  /* 0x0001300004047984 */ /* 0x000f220000000c00 */
[----:B------:R-:W-:Y:S01]  /*2480*/  UISETP.GE.AND UP0, UPT, UR42, 0x1, UPT ;  /* 0x000000012a00788c */ /* 0x000fe2000bf06270 */
[----:B------:R-:W-:Y:S01]  /*2490*/  @!PT LDS RZ, [RZ] ;  /* 0x00000000fffff984 */ /* 0x000fe20000000800 */
[----:B------:R-:W-:Y:S01]  /*24a0*/  @!PT LDS RZ, [RZ] ;  /* 0x00000000fffff984 */ /* 0x000fe20000000800 */
[----:B------:R-:W-:Y:S01]  /*24b0*/  @!PT LDS RZ, [RZ] ;  /* 0x00000000fffff984 */ /* 0x000fe20000000800 */
[----:B------:R-:W-:Y:S01]  /*24c0*/  @!PT LDS RZ, [RZ] ;  /* 0x00000000fffff984 */ /* 0x000fe20000000800 */
[----:B------:R1:W-:Y:S06]  /*24d0*/  MEMBAR.ALL.CTA ;  /* 0x0000000000007992 */ /* 0x0003ec0000008000 */
[----:B-1----:R-:W1:Y:S01]  /*24e0*/  FENCE.VIEW.ASYNC.S ;  /* 0x00000000000073c6 */ /* 0x002e620000000000 */
[----:B----4-:R-:W-:-:S13]  /*24f0*/  LOP3.LUT P0, RZ, R6, 0x1, RZ, 0xc0, !PT ;  /* 0x0000000106ff7812 */ /* 0x010fda000780c0ff */
[----:B-1----:R-:W-:Y:S01]  /*2500*/  VOTEU.ANY UP1, P0 ;  /* 0x0000000000ff7886 */ /* 0x002fe20000020100 */
[----:B------:R-:W-:-:S13]  /*2510*/  PLOP3.LUT P0, PT, PT, PT, UP1, 0x80, 0x8 ;  /* 0x000000000008781c */ /* 0x000fda0003f0f018 */
[----:B------:R-:W-:Y:S02]  /*2520*/  @P0 LOP3.LUT R0, R5, 0xffff, RZ, 0xc0, !PT ;  /* 0x0000ffff05000812 */ /* 0x000fe400078ec0ff */
[----:B--2---:R-:W-:Y:S02]  /*2530*/  @P0 MOV R2, R4 ;  /* 0x0000000400020202 */ /* 0x004fe40000000f00 */
[----:B------:R-:W-:Y:S01]  /*2540*/  @P0 R2UR UR5, R0 ;  /* 0x00000000000502ca */ /* 0x000fe200000e0000 */
[----:B------:R-:W-:Y:S01]  /*2550*/  VIADD R0, R3, 0xb0 ;  /* 0x000000b003007836 */ /* 0x000fe20000000000 */
[----:B------:R-:W-:Y:S02]  /*2560*/  @P0 SHF.R.U32.HI R4, RZ, 0x10, R5 ;  /* 0x00000010ff040819 */ /* 0x000fe40000011605 */
[----:B------:R-:W-:Y:S02]  /*2570*/  @P0 R2UR UR6, R2 ;  /* 0x00000000020602ca */ /* 0x000fe400000e0000 */
[----:B------:R-:W-:-:S02]  /*2580*/  PRMT R0, RZ, 0x654, R0 ;  /* 0x00000654ff007816 */ /* 0x000fc40000000000 */
[----:B------:R-:W-:Y:S02]  /*2590*/  @P0 R2UR UR4, R4 ;  /* 0x00000000040402ca */ /* 0x000fe400000e0000 */
[----:B------:R1:W-:Y:S03]  /*25a0*/  SYNCS.ARRIVE.TRANS64.RED.A1T0 RZ, [R0+URZ], RZ ;  /* 0x000000ff00ff79a7 */ /* 0x0003e600081004ff */
[----:B------:R-:W-:-:S04]  /*25b0*/  @UP1 UMOV UR43, UR5 ;  /* 0x00000005002b1c82 */ /* 0x000fc80008000000 */
[----:B------:R-:W-:-:S04]  /*25c0*/  @UP1 UMOV UR46, UR6 ;  /* 0x00000006002e1c82 */ /* 0x000fc80008000000 */
[----:B------:R-:W-:Y:S01]  /*25d0*/  @UP1 UMOV UR36, UR4 ;  /* 0x0000000400241c82 */ /* 0x000fe20008000000 */
[----:B------:R-:W-:Y:S05]  /*25e0*/  BRA.U !UP0, `(.L_x_44) ;  /* 0x0000000108d47547 */ /* 0x000fea000b800000 */
[----:B------:R-:W2:Y:S01]  /*25f0*/  LDCU.128 UR12, c[0x0][0xb10] ;  /* 0x00016200ff0c77ac */ /* 0x000ea20008000c00 */
[----:B------:R-:W4:Y:S01]  /*2600*/  LDCU UR23, c[0x0][0xb20] ;  /* 0x00016400ff1777ac */ /* 0x000f220008000800 */
[----:B------:R-:W3:Y:S01]  /*2610*/  LDCU UR20, c[0x0][0xb0c] ;  /* 0x00016180ff1477ac */ /* 0x000ee20008000800 */
[----:B------:R-:W1:Y:S01]  /*2620*/  LDCU.64 UR8, c[0x0][0xb28] ;  /* 0x00016500ff0877ac */ /* 0x000e620008000a00 */
[----:B------:R-:W-:Y:S02]  /*2630*/  UISETP.NE.AND UP3, UPT, UR42, 0x1, UPT ;  /* 0x000000012a00788c */ /* 0x000fe4000bf65270 */
[----:B--2---:R-:W-:Y:S02]  /*2640*/  UIMAD.WIDE.U32 UR6, UR47, UR15, URZ ;  /* 0x0000000f2f0672a5 */ /* 0x004fe4000f8e00ff */
[----:B------:R-:W-:Y:S02]  /*2650*/  UIMAD.WIDE.U32 UR4, UR48, UR12, URZ ;  /* 0x0000000c300472a5 */ /* 0x000fe4000f8e00ff */
[----:B------:R-:W-:-:S02]  /*2660*/  UISETP.NE.AND UP0, UPT, UR14, 0x1, UPT ;  /* 0x000000010e00788c */ /* 0x000fc4000bf05270 */
[----:B------:R-:W-:Y:S01]  /*2670*/  UIMAD.WIDE.U32 UR18, UR43, UR15, URZ ;  /* 0x0000000f2b1272a5 */ /* 0x000fe2000f8e00ff */
[----:B------:R-:W-:Y:S02]  /*2680*/  UMOV UR6, UR7 ;  /* 0x0000000700067c82 */ /* 0x000fe40008000000 */
[----:B------:R-:W-:Y:S01]  /*2690*/  UMOV UR4, UR5 ;  /* 0x0000000500047c82 */ /* 0x000fe20008000000 */
[----:B----4-:R-:W-:Y:S02]  /*26a0*/  USHF.R.U32.HI UR6, URZ, UR23, UR6 ;  /* 0x00000017ff067299 */ /* 0x010fe40008011606 */
[----:B---3--:R-:W-:Y:S02]  /*26b0*/  UISETP.NE.AND UP2, UPT, UR20, 0x1, UPT ;  /* 0x000000011400788c */ /* 0x008fe4000bf45270 */
[----:B------:R-:W-:Y:S02]  /*26c0*/  USHF.R.U32.HI UR4, URZ, UR13, UR4 ;  /* 0x0000000dff047299 */ /* 0x000fe40008011604 */
[----:B------:R-:W-:-:S02]  /*26d0*/  USEL UR5, UR47, UR6, !UP0 ;  /* 0x000000062f057287 */ /* 0x000fc4000c000000 */
[----:B------:R-:W-:Y:S02]  /*26e0*/  USEL UR6, UR48, UR4, !UP2 ;  /* 0x0000000430067287 */ /* 0x000fe4000d000000 */
[----:B-1----:R-:W-:Y:S01]  /*26f0*/  UIMAD.WIDE.U32 UR10, UR5, UR8, URZ ;  /* 0x00000008050a72a5 */ /* 0x002fe2000f8e00ff */
[----:B------:R-:W-:Y:S01]  /*2700*/  UMOV UR4, UR19 ;  /* 0x0000001300047c82 */ /* 0x000fe20008000000 */
[----:B------:R-:W-:Y:S02]  /*2710*/  UIMAD.WIDE.U32 UR16, UR46, UR12, URZ ;  /* 0x0000000c2e1072a5 */ /* 0x000fe4000f8e00ff */
[----:B------:R-:W-:-:S03]  /*2720*/  UIMAD.WIDE.U32 UR18, UR6, UR8, URZ ;  /* 0x00000008061272a5 */ /* 0x000fc6000f8e00ff */
[----:B------:R-:W-:Y:S01]  /*2730*/  UMOV UR10, UR11 ;  /* 0x0000000b000a7c82 */ /* 0x000fe20008000000 */
[----:B------:R-:W-:Y:S02]  /*2740*/  USHF.R.U32.HI UR4, URZ, UR23, UR4 ;  /* 0x00000017ff047299 */ /* 0x000fe40008011604 */
[----:B------:R-:W-:Y:S01]  /*2750*/  @UP3 USHF.R.U32.HI UR5, URZ, UR9, UR10 ;  /* 0x00000009ff053299 */ /* 0x000fe2000801160a */
[----:B------:R-:W-:Y:S01]  /*2760*/  UMOV UR16, UR17 ;  /* 0x0000001100107c82 */ /* 0x000fe20008000000 */
[----:B------:R-:W-:Y:S01]  /*2770*/  UMOV UR18, UR19 ;  /* 0x0000001300127c82 */ /* 0x000fe20008000000 */
[----:B------:R-:W-:Y:S02]  /*2780*/  USHF.R.U32.HI UR13, URZ, UR13, UR16 ;  /* 0x0000000dff0d7299 */ /* 0x000fe40008011610 */
[----:B------:R-:W-:Y:S02]  /*2790*/  USEL UR4, UR43, UR4, !UP0 ;  /* 0x000000042b047287 */ /* 0x000fe4000c000000 */
[----:B------:R-:W-:-:S02]  /*27a0*/  @UP3 USHF.R.U32.HI UR6, URZ, UR9, UR18 ;  /* 0x00000009ff063299 */ /* 0x000fc40008011612 */
[----:B------:R-:W-:Y:S02]  /*27b0*/  UIMAD UR7, UR42, UR5, URZ ;  /* 0x000000052a0772a4 */ /* 0x000fe4000f8e02ff */
[----:B------:R-:W-:Y:S02]  /*27c0*/  USEL UR5, UR46, UR13, !UP2 ;  /* 0x0000000d2e057287 */ /* 0x000fe4000d000000 */
[----:B------:R-:W-:Y:S02]  /*27d0*/  UIMAD UR10, UR42, UR6, URZ ;  /* 0x000000062a0a72a4 */ /* 0x000fe4000f8e02ff */
[----:B------:R-:W-:Y:S02]  /*27e0*/  UISETP.GE.AND UP0, UPT, UR4, UR7, UPT ;  /* 0x000000070400728c */ /* 0x000fe4000bf06270 */
[----:B------:R-:W-:Y:S02]  /*27f0*/  UIMAD.WIDE.U32 UR12, UR4, UR8, URZ ;  /* 0x00000008040c72a5 */ /* 0x000fe4000f8e00ff */
[----:B------:R-:W-:-:S02]  /*2800*/  UISETP.GE.OR UP0, UPT, UR5, UR10, UP0 ;  /* 0x0000000a0500728c */ /* 0x000fc40008706670 */
        /* <DEDUP_REMOVED lines=19> */
.L_x_44:
[----:B------:R-:W2:Y:S02]  /*2940*/  LDCU UR4, c[0x0][0xb30] ;  /* 0x00016600ff0477ac */ /* 0x000ea40008000800 */
[----:B--2---:R-:W-:-:S09]  /*2950*/  UISETP.NE.AND UP0, UPT, UR4, 0x1, UPT ;  /* 0x000000010400788c */ /* 0x004fd2000bf05270 */
[----:B------:R-:W-:Y:S05]  /*2960*/  BRA.U UP0, `(.L_x_45) ;  /* 0x0000000100447547 */ /* 0x000fea000b800000 */
[----:B------:R-:W2:Y:S01]  /*2970*/  LDCU.128 UR8, c[0x0][0xb10] ;  /* 0x00016200ff0877ac */ /* 0x000ea20008000c00 */
[----:B------:R-:W4:Y:S01]  /*2980*/  LDCU UR12, c[0x0][0xb0c] ;  /* 0x00016180ff0c77ac */ /* 0x000f220008000800 */
[----:B------:R-:W1:Y:S01]  /*2990*/  LDCU UR13, c[0x0][0xb20] ;  /* 0x00016400ff0d77ac */ /* 0x000e620008000800 */
[----:B--2---:R-:W-:Y:S02]  /*29a0*/  UIMAD.WIDE.U32 UR6, UR46, UR8, URZ ;  /* 0x000000082e0672a5 */ /* 0x004fe4000f8e00ff */
[----:B------:R-:W-:Y:S02]  /*29b0*/  UIMAD.WIDE.U32 UR4, UR43, UR11, URZ ;  /* 0x0000000b2b0472a5 */ /* 0x000fe4000f8e00ff */
[----:B----4-:R-:W-:Y:S02]  /*29c0*/  UISETP.NE.AND UP2, UPT, UR12, 0x1, UPT ;  /* 0x000000010c00788c */ /* 0x010fe4000bf45270 */
[----:B------:R-:W-:Y:S01]  /*29d0*/  UISETP.NE.AND UP0, UPT, UR10, 0x1, UPT ;  /* 0x000000010a00788c */ /* 0x000fe2000bf05270 */
[----:B------:R-:W-:-:S02]  /*29e0*/  UMOV UR6, UR7 ;  /* 0x0000000700067c82 */ /* 0x000fc40008000000 */
[----:B------:R-:W-:Y:S01]  /*29f0*/  UMOV UR4, UR5 ;  /* 0x0000000500047c82 */ /* 0x000fe20008000000 */
[----:B------:R-:W-:Y:S02]  /*2a00*/  USHF.R.U32.HI UR9, URZ, UR9, UR6 ;  /* 0x00000009ff097299 */ /* 0x000fe40008011606 */
[----:B-1----:R-:W-:Y:S02]  /*2a10*/  USHF.R.U32.HI UR4, URZ, UR13, UR4 ;  /* 0x0000000dff047299 */ /* 0x002fe40008011604 */
[----:B------:R-:W-:Y:S02]  /*2a20*/  USEL UR5, UR46, UR9, !UP2 ;  /* 0x000000092e057287 */ /* 0x000fe4000d000000 */
[----:B------:R-:W-:-:S04]  /*2a30*/  USEL UR4, UR43, UR4, !UP0 ;  /* 0x000000042b047287 */ /* 0x000fc8000c000000 */
[----:B------:R-:W-:Y:S02]  /*2a40*/  UIADD3 UR6, UPT, UPT, UR5, -UR4, URZ ;  /* 0x8000000405067290 */ /* 0x000fe4000fffe0ff */
[----:B------:R-:W-:Y:S02]  /*2a50*/  UIADD3 UR4, UPT, UPT, -UR5, UR4, URZ ;  /* 0x0000000405047290 */ /* 0x000fe4000fffe1ff */
[----:B------:R-:W-:Y:S02]  /*2a60*/  UIMAD UR43, UR6, UR10, UR43 ;  /* 0x0000000a062b72a4 */ /* 0x000fe4000f8e022b */
[----:B------:R-:W-:-:S12]  /*2a70*/  UIMAD UR46, UR4, UR12, UR46 ;  /* 0x0000000c042e72a4 */ /* 0x000fd8000f8e022e */
.L_x_45:
[----:B------:R-:W-:Y:S01]  /*2a80*/  VIADD R11, R11, 0x1 ;  /* 0x000000010b0b7836 */ /* 0x000fe20000000000 */
[----:B------:R-:W-:Y:S02]  /*2a90*/  R2UR UR5, R48 ;  /* 0x00000000300572ca */ /* 0x000fe400000e0000 */
[----:B------:R-:W-:Y:S02]  /*2aa0*/  R2UR UR4, R47 ;  /* 0x000000002f0472ca */ /* 0x000fe400000e0000 */
[C---:B------:R-:W-:Y:S02]  /*2ab0*/  ISETP.NE.AND P0, PT, R11.reuse, 0x2, PT ;  /* 0x000000020b00780c */ /* 0x040fe40003f05270 */
[----:B------:R-:W-:Y:S02]  /*2ac0*/  PLOP3.LUT P2, PT, PT, PT, PT, 0x80, 0x8 ;  /* 0x000000000008781c */ /* 0x000fe40003f4f070 */
[----:B-1----:R-:W-:Y:S02]  /*2ad0*/  SEL R0, RZ, 0x1, P0 ;  /* 0x00000001ff007807 */ /* 0x002fe40000000000 */
[----:B------:R-:W-:-:S02]  /*2ae0*/  SEL R11, R11, RZ, P0 ;  /* 0x000000ff0b0b7207 */ /* 0x000fc40000000000 */
[----:B------:R-:W-:Y:S01]  /*2af0*/  LOP3.LUT R10, R10, R0, RZ, 0x3c, !PT ;  /* 0x000000000a0a7212 */ /* 0x000fe200078e3cff */
[----:B------:R-:W-:Y:S02]  /*2b00*/  UIADD3 UR25, UPT, UPT, UR46, UR5, URZ ;  /* 0x000000052e197290 */ /* 0x000fe4000fffe0ff */
[----:B------:R-:W-:Y:S01]  /*2b10*/  UIADD3 UR26, UPT, UPT, UR43, UR4, URZ ;  /* 0x000000042b1a7290 */ /* 0x000fe2000fffe0ff */
[----:B------:R-:W-:Y:S11]  /*2b20*/  BRA.U UP1, `(.L_x_46) ;  /* 0xffffffed01987547 */ /* 0x000ff6000b83ffff */
[----:B------:R-:W-:Y:S01]  /*2b30*/  UIADD3 UR21, UPT, UPT, UR21, 0x30, URZ ;  /* 0x0000003015157890 */ /* 0x000fe2000fffe0ff */
[----:B------:R-:W-:-:S03]  /*2b40*/  SHF.L.U32 R2, R12, 0x1f, RZ ;  /* 0x0000001f0c027819 */ /* 0x000fc600000006ff */
[----:B------:R-:W-:-:S09]  /*2b50*/  ULEA UR4, UR22, UR21, 0x3 ;  /* 0x0000001516047291 */ /* 0x000fd2000f8e18ff */
[----:B------:R-:W1:Y:S02]  /*2b60*/  SYNCS.PHASECHK.TRANS64.TRYWAIT P0, [UR4], R2 ;  /* 0x00000002ff0075a7 */ /* 0x000e640008001104 */
[----:B-1----:R-:W-:Y:S05]  /*2b70*/  @!P0 BRA `(.L_x_47) ;  /* 0x0000005000788947 */ /* 0x002fea0003800000 */
.L_x_133:
[----:B------:R-:W-:-:S04]  /*2b80*/  UIADD3 UR4, UPT, UPT, UR22, 0x1, URZ ;  /* 0x0000000116047890 */ /* 0x000fc8000fffe0ff */
[----:B------:R-:W-:-:S04]  /*2b90*/  UISETP.NE.AND UP0, UPT, UR4, 0x6, UPT ;  /* 0x000000060400788c */ /* 0x000fc8000bf05270 */
[----:B------:R-:W-:Y:S02]  /*2ba0*/  USEL UR6, URZ, 0x1, UP0 ;  /* 0x00000001ff067887 */ /* 0x000fe40008000000 */
[----:B------:R-:W-:-:S04]  /*2bb0*/  USEL UR4, UR4, URZ, UP0 ;  /* 0x000000ff04047287 */ /* 0x000fc80008000000 */
[----:B------:R-:W-:Y:S01]  /*2bc0*/  ULEA UR5, UR4, UR21, 0x3 ;  /* 0x0000001504057291 */ /* 0x000fe2000f8e18ff */
[----:B-1----:R-:W-:-:S04]  /*2bd0*/  LOP3.LUT R2, R12, UR6, RZ, 0x3c, !PT ;  /* 0x000000060c027c12 */ /* 0x002fc8000f8e3cff */
[----:B------:R-:W-:-:S04]  /*2be0*/  SHF.L.U32 R3, R2, 0x1f, RZ ;  /* 0x0000001f02037819 */ /* 0x000fc800000006ff */
[----:B------:R-:W1:Y:S02]  /*2bf0*/  SYNCS.PHASECHK.TRANS64.TRYWAIT P0, [UR5], R3 ;  /* 0x00000003ff0075a7 */ /* 0x000e640008001105 */
[----:B-1----:R-:W-:Y:S05]  /*2c00*/  @!P0 BRA `(.L_x_48) ;  /* 0x00000050006c8947 */ /* 0x002fea0003800000 */
.L_x_135:
[----:B------:R-:W-:-:S04]  /*2c10*/  UIADD3 UR4, UPT, UPT, UR4, 0x1, URZ ;  /* 0x0000000104047890 */ /* 0x000fc8000fffe0ff */
[----:B------:R-:W-:-:S04]  /*2c20*/  UISETP.NE.AND UP0, UPT, UR4, 0x6, UPT ;  /* 0x000000060400788c */ /* 0x000fc8000bf05270 */
[----:B------:R-:W-:Y:S02]  /*2c30*/  USEL UR6, URZ, 0x1, UP0 ;  /* 0x00000001ff067887 */ /* 0x000fe40008000000 */
[----:B------:R-:W-:-:S04]  /*2c40*/  USEL UR4, UR4, URZ, UP0 ;  /* 0x000000ff04047287 */ /* 0x000fc80008000000 */
[----:B------:R-:W-:Y:S01]  /*2c50*/  ULEA UR5, UR4, UR21, 0x3 ;  /* 0x0000001504057291 */ /* 0x000fe2000f8e18ff */
[----:B------:R-:W-:-:S04]  /*2c60*/  LOP3.LUT R2, R2, UR6, RZ, 0x3c, !PT ;  /* 0x0000000602027c12 */ /* 0x000fc8000f8e3cff */
[----:B-1----:R-:W-:-:S04]  /*2c70*/  SHF.L.U32 R3, R2, 0x1f, RZ ;  /* 0x0000001f02037819 */ /* 0x002fc800000006ff */
[----:B------:R-:W1:Y:S02]  /*2c80*/  SYNCS.PHASECHK.TRANS64.TRYWAIT P0, [UR5], R3 ;  /* 0x00000003ff0075a7 */ /* 0x000e640008001105 */
[----:B-1----:R-:W-:Y:S05]  /*2c90*/  @!P0 BRA `(.L_x_49) ;  /* 0x0000005000608947 */ /* 0x002fea0003800000 */
.L_x_137:
        /* <DEDUP_REMOVED lines=9> */
.L_x_139:
        /* <DEDUP_REMOVED lines=9> */
.L_x_141:
[----:B------:R-:W-:-:S04]  /*2dc0*/  UIADD3 UR4, UPT, UPT, UR4, 0x1, URZ ;  /* 0x0000000104047890 */ /* 0x000fc8000fffe0ff */
[----:B------:R-:W-:-:S04]  /*2dd0*/  UISETP.NE.AND UP0, UPT, UR4, 0x6, UPT ;  /* 0x000000060400788c */ /* 0x000fc8000bf05270 */
[----:B------:R-:W-:Y:S02]  /*2de0*/  USEL UR5, URZ, 0x1, UP0 ;  /* 0x00000001ff057887 */ /* 0x000fe40008000000 */
[----:B------:R-:W-:-:S04]  /*2df0*/  USEL UR4, UR4, URZ, UP0 ;  /* 0x000000ff04047287 */ /* 0x000fc80008000000 */
[----:B------:R-:W-:Y:S01]  /*2e00*/  ULEA UR4, UR4, UR21, 0x3 ;  /* 0x0000001504047291 */ /* 0x000fe2000f8e18ff */
[----:B------:R-:W-:-:S04]  /*2e10*/  LOP3.LUT R2, R2, UR5, RZ, 0x3c, !PT ;  /* 0x0000000502027c12 */ /* 0x000fc8000f8e3cff */
[----:B------:R-:W-:Y:S01]  /*2e20*/  SHF.L.U32 R2, R2, 0x1f, RZ ;  /* 0x0000001f02027819 */ /* 0x000fe200000006ff */
[----:B-1----:R-:W-:-:S07]  /*2e30*/  IMAD.U32 R0, RZ, RZ, UR4 ;  /* 0x00000004ff007e24 */ /* 0x002fce000f8e00ff */
.L_x_52:
[----:B-1----:R1:W2:Y:S02]  /*2e40*/  SYNCS.PHASECHK.TRANS64.TRYWAIT P0, [R0+URZ], R2 ;  /* 0x00000002000075a7 */ /* 0x0022a400080011ff */
[----:B--2---:R-:W-:Y:S05]  /*2e50*/  @!P0 NANOSLEEP.SYNCS 0x989680 ;  /* 0x009896800000895d */ /* 0x004fea0003900000 */
[----:B------:R-:W2:Y:S02]  /*2e60*/  @!P0 SYNCS.PHASECHK.TRANS64 P0, [R0+URZ], R2 ;  /* 0x00000002000085a7 */ /* 0x000ea400080010ff */
[----:B--2---:R-:W-:Y:S05]  /*2e70*/  @P0 EXIT ;  /* 0x000000000000094d */ /* 0x004fea0003800000 */
[----:B------:R-:W-:Y:S05]  /*2e80*/  BRA `(.L_x_52) ;  /* 0xfffffffc00ec7947 */ /* 0x000fea000383ffff */
.L_x_22:
[----:B------:R-:W-:-:S04]  /*2e90*/  UISETP.NE.AND UP0, UPT, UR54, URZ, UPT ;  /* 0x000000ff3600728c */ /* 0x000fc8000bf05270 */
[----:B------:R-:W-:-:S09]  /*2ea0*/  UISETP.NE.OR UP0, UPT, UR22, 0x1, UP0 ;  /* 0x000000011600788c */ /* 0x000fd20008705670 */
[----:B------:R-:W-:Y:S05]  /*2eb0*/  BRA.U UP0, `(.L_x_53) ;  /* 0x0000000500487547 */ /* 0x000fea000b800000 */
[----:B------:R-:W-:Y:S01]  /*2ec0*/  ISETP.GE.U32.AND P2, PT, R0, 0x4, PT ;  /* 0x000000040000780c */ /* 0x000fe20003f46070 */
[----:B------:R-:W-:Y:S01]  /*2ed0*/  IMAD.MOV.U32 R12, RZ, RZ, 0x1 ;  /* 0x00000001ff0c7424 */ /* 0x000fe200078e00ff */
[----:B------:R-:W-:Y:S02]  /*2ee0*/  CS2R R10, SRZ ;  /* 0x00000000000a7805 */ /* 0x000fe4000001ff00 */
[----:B------:R-:W-:Y:S01]  /*2ef0*/  CS2R R8, SRZ ;  /* 0x0000000000087805 */ /* 0x000fe2000001ff00 */
[----:B------:R-:W-:Y:S01]  /*2f00*/  UMOV UR6, 0x400 ;  /* 0x0000040000067882 */ /* 0x000fe20000000000 */
[----:B------:R-:W-:Y:S01]  /*2f10*/  UMOV UR5, URZ ;  /* 0x000000ff00057c82 */ /* 0x000fe20008000000 */
[----:B------:R-:W-:-:S12]  /*2f20*/  ULEA UR6, UR54, UR6, 0x18 ;  /* 0x0000000636067291 */ /* 0x000fd8000f8ec0ff */
.L_x_57:
[----:B------:R-:W-:Y:S02]  /*2f30*/  LEA R2, R8, UR6, 0x3 ;  /* 0x0000000608027c11 */ /* 0x000fe4000f8e18ff */
[----:B------:R-:W-:-:S03]  /*2f40*/  SHF.L.U32 R4, R9, 0x1f, RZ ;  /* 0x0000001f09047819 */ /* 0x000fc600000006ff */
[----:B------:R-:W-:Y:S01]  /*2f50*/  VIADD R5, R2, 0x110 ;  /* 0x0000011002057836 */ /* 0x000fe20000000000 */
[----:B------:R-:W2:Y:S02]  /*2f60*/  SYNCS.PHASECHK.TRANS64.TRYWAIT P0, [R2+URZ+0x100], R4 ;  /* 0x00010004020075a7 */ /* 0x000ea400080011ff */
[----:B--2---:R-:W-:Y:S05]  /*2f70*/  @!P0 BRA `(.L_x_54) ;  /* 0x0000004c00f08947 */ /* 0x004fea0003800000 */
.L_x_142:
[----:B------:R-:W-:Y:S01]  /*2f80*/  ULEA UR4, UR5, UR6, 0x3 ;  /* 0x0000000605047291 */ /* 0x000fe2000f8e18ff */
[----:B--2---:R-:W-:Y:S01]  /*2f90*/  PRMT R2, RZ, 0x654, R5 ;  /* 0x00000654ff027816 */ /* 0x004fe20000000005 */
[----:B------:R-:W-:Y:S01]  /*2fa0*/  @!P2 IMAD.MOV.U32 R4, RZ, RZ, 0x10 ;  /* 0x00000010ff04a424 */ /* 0x000fe200078e00ff */
[----:B------:R-:W-:Y:S01]  /*2fb0*/  SHF.L.U32 R5, R12, 0x1f, RZ ;  /* 0x0000001f0c057819 */ /* 0x000fe200000006ff */
[----:B------:R-:W-:Y:S01]  /*2fc0*/  UIADD3 UR7, UPT, UPT, UR4, 0xa0, URZ ;  /* 0x000000a004077890 */ /* 0x000fe2000fffe0ff */
[----:B------:R2:W-:Y:S05]  /*2fd0*/  SYNCS.ARRIVE.TRANS64.RED.A1T0 RZ, [R2+URZ], RZ ;  /* 0x000000ff02ff79a7 */ /* 0x0005ea00081004ff */
[----:B------:R-:W-:Y:S01]  /*2fe0*/  IMAD.U32 R6, RZ, RZ, UR7 ;  /* 0x00000007ff067e24 */ /* 0x000fe2000f8e00ff */
[----:B------:R-:W3:Y:S04]  /*2ff0*/  SYNCS.PHASECHK.TRANS64.TRYWAIT P0, [UR4+0xb0], R5 ;  /* 0x0000b005ff0075a7 */ /* 0x000ee80008001104 */
[----:B------:R-:W-:Y:S01]  /*3000*/  PRMT R6, R0, 0x654, R6 ;  /* 0x0000065400067816 */ /* 0x000fe20000000006 */
[----:B--23--:R-:W-:Y:S06]  /*3010*/  @!P0 BRA `(.L_x_55) ;  /* 0x0000004c00dc8947 */ /* 0x00cfec0003800000 */
.L_x_144:
[----:B------:R-:W-:Y:S01]  /*3020*/  ULEA UR8, UR5, UR6, 0x4 ;  /* 0x0000000605087291 */ /* 0x000fe2000f8e20ff */
[----:B------:R-:W-:Y:S01]  /*3030*/  SEL R3, R6, R3, !P2 ;  /* 0x0000000306037207 */ /* 0x000fe20005000000 */
[----:B------:R-:W-:Y:S01]  /*3040*/  UIADD3 UR9, UPT, UPT, UR4, 0xa0, URZ ;  /* 0x000000a004097890 */ /* 0x000fe2000fffe0ff */
[----:B--2---:R-:W-:Y:S01]  /*3050*/  LEA R2, R11, UR6, 0x3 ;  /* 0x000000060b027c11 */ /* 0x004fe2000f8e18ff */
[----:B------:R-:W-:Y:S01]  /*3060*/  UIADD3 UR8, UPT, UPT, UR8, 0x130, URZ ;  /* 0x0000013008087890 */ /* 0x000fe2000fffe0ff */
[----:B------:R2:W-:Y:S01]  /*3070*/  @!P2 SYNCS.ARRIVE.TRANS64.RED RZ, [R3+URZ], R4 ;  /* 0x0000000403ffa9a7 */ /* 0x0005e200080004ff */
[----:B------:R-:W-:Y:S01]  /*3080*/  UIADD3 UR4, UPT, UPT, UR5, 0x1, URZ ;  /* 0x0000000105047890 */ /* 0x000fe2000fffe0ff */
[----:B------:R-:W-:-:S03]  /*3090*/  VIADD R8, R8, 0x1 ;  /* 0x0000000108087836 */ /* 0x000fc60000000000 */
[----:B------:R-:W-:Y:S02]  /*30a0*/  UISETP.NE.AND UP0, UPT, UR4, 0x2, UPT ;  /* 0x000000020400788c */ /* 0x000fe4000bf05270 */
[----:B------:R-:W-:Y:S01]  /*30b0*/  ISETP.NE.AND P0, PT, R8, 0x2, PT ;  /* 0x000000020800780c */ /* 0x000fe20003f05270 */
[----:B------:R-:W-:Y:S06]  /*30c0*/  UGETNEXTWORKID.BROADCAST [UR8], [UR9] ;  /* 0x00000000080073ca */ /* 0x000fec0008000100 */
[----:B------:R-:W-:Y:S02]  /*30d0*/  USEL UR7, URZ, 0x1, UP0 ;  /* 0x00000001ff077887 */ /* 0x000fe40008000000 */
[----:B------:R-:W-:-:S04]  /*30e0*/  USEL UR5, UR4, URZ, UP0 ;  /* 0x000000ff04057287 */ /* 0x000fc80008000000 */
[----:B------:R-:W-:Y:S02]  /*30f0*/  LOP3.LUT R12, R12, UR7, RZ, 0x3c, !PT ;  /* 0x000000070c0c7c12 */ /* 0x000fe4000f8e3cff */
[----:B--2---:R-:W-:-:S04]  /*3100*/  SHF.L.U32 R4, R10, 0x1f, RZ ;  /* 0x0000001f0a047819 */ /* 0x004fc800000006ff */
[----:B------:R-:W2:Y:S02]  /*3110*/  SYNCS.PHASECHK.TRANS64.TRYWAIT P1, [R2+URZ+0xa0], R4 ;  /* 0x0000a004020075a7 */ /* 0x000ea400080211ff */
[----:B--2---:R-:W-:Y:S05]  /*3120*/  @!P1 BRA `(.L_x_56) ;  /* 0x0000004c00b09947 */ /* 0x004fea0003800000 */
.L_x_145:
[C---:B--2---:R-:W-:Y:S01]  /*3130*/  LEA R4, R11.reuse, UR6, 0x4 ;  /* 0x000000060b047c11 */ /* 0x044fe2000f8e20ff */
[----:B------:R-:W-:Y:S01]  /*3140*/  VIADD R2, R2, 0xb0 ;  /* 0x000000b002027836 */ /* 0x000fe20000000000 */
[----:B------:R-:W-:Y:S01]  /*3150*/  SEL R8, R8, RZ, P0 ;  /* 0x000000ff08087207 */ /* 0x000fe20000000000 */
[----:B------:R-:W-:-:S03]  /*3160*/  VIADD R11, R11, 0x1 ;  /* 0x000000010b0b7836 */ /* 0x000fc60000000000 */
[----:B------:R-:W2:Y:S01]  /*3170*/  LDS.128 R4, [R4+0x130] ;  /* 0x0001300004047984 */ /* 0x000ea20000000c00 */
[----:B------:R-:W-:Y:S02]  /*3180*/  PRMT R2, RZ, 0x654, R2 ;  /* 0x00000654ff027816 */ /* 0x000fe40000000002 */
[C---:B------:R-:W-:Y:S01]  /*3190*/  ISETP.NE.AND P1, PT, R11.reuse, 0x2, PT ;  /* 0x000000020b00780c */ /* 0x040fe20003f25270 */
[----:B------:R-:W-:Y:S01]  /*31a0*/  @!PT LDS RZ, [RZ] ;  /* 0x00000000fffff984 */ /* 0x000fe20000000800 */
[----:B------:R-:W-:Y:S01]  /*31b0*/  @!PT LDS RZ, [RZ] ;  /* 0x00000000fffff984 */ /* 0x000fe20000000800 */
[----:B------:R-:W-:Y:S01]  /*31c0*/  @!PT LDS RZ, [RZ] ;  /* 0x00000000fffff984 */ /* 0x000fe20000000800 */
[----:B------:R-:W-:Y:S01]  /*31d0*/  @!PT LDS RZ, [RZ] ;  /* 0x00000000fffff984 */ /* 0x000fe20000000800 */
[----:B------:R3:W-:Y:S06]  /*31e0*/  MEMBAR.ALL.CTA ;  /* 0x0000000000007992 */ /* 0x0007ec0000008000 */
[----:B---3--:R-:W3:Y:S01]  /*31f0*/  FENCE.VIEW.ASYNC.S ;  /* 0x00000000000073c6 */ /* 0x008ee20000000000 */
[----:B------:R-:W-:Y:S01]  /*3200*/  SEL R11, R11, RZ, P1 ;  /* 0x000000ff0b0b7207 */ /* 0x000fe20000800000 */
[----:B---3--:R3:W-:Y:S01]  /*3210*/  SYNCS.ARRIVE.TRANS64.RED.A1T0 RZ, [R2+URZ], RZ ;  /* 0x000000ff02ff79a7 */ /* 0x0087e200081004ff */
[----:B--2---:R-:W-:-:S02]  /*3220*/  LOP3.LUT P3, RZ, R6, 0x1, RZ, 0xc0, !PT ;  /* 0x0000000106ff7812 */ /* 0x004fc4000786c0ff */
[----:B------:R-:W-:-:S04]  /*3230*/  SEL R4, RZ, 0x1, P1 ;  /* 0x00000001ff047807 */ /* 0x000fc80000800000 */
[----:B------:R-:W-:Y:S02]  /*3240*/  LOP3.LUT R10, R10, R4, RZ, 0x3c, !PT ;  /* 0x000000040a0a7212 */ /* 0x000fe400078e3cff */
[----:B---3--:R-:W-:-:S04]  /*3250*/  SEL R2, RZ, 0x1, P0 ;  /* 0x00000001ff027807 */ /* 0x008fc80000000000 */
[----:B------:R-:W-:Y:S01]  /*3260*/  LOP3.LUT R9, R9, R2, RZ, 0x3c, !PT ;  /* 0x0000000209097212 */ /* 0x000fe200078e3cff */
[----:B------:R-:W-:Y:S06]  /*3270*/  @P3 BRA `(.L_x_57) ;  /* 0xfffffffc002c3947 */ /* 0x000fec000383ffff */
[----:B------:R-:W-:Y:S01]  /*3280*/  ULEA UR4, UR5, UR6, 0x3 ;  /* 0x0000000605047291 */ /* 0x000fe2000f8e18ff */
[----:B------:R-:W-:-:S08]  /*3290*/  SHF.L.U32 R2, R12, 0x1f, RZ ;  /* 0x0000001f0c027819 */ /* 0x000fd000000006ff */
[----:B------:R-:W2:Y:S02]  /*32a0*/  SYNCS.PHASECHK.TRANS64 P0, [UR4+0xb0], R2 ;  /* 0x0000b002ff0075a7 */ /* 0x000ea40008001004 */
[----:B--2---:R-:W-:Y:S05]  /*32b0*/  @P0 BRA `(.L_x_58) ;  /* 0x0000000000080947 */ /* 0x004fea0003800000 */
[----:B------:R-:W2:Y:S02]  /*32c0*/  SYNCS.PHASECHK.TRANS64.TRYWAIT P0, [UR4+0xb0], R2 ;  /* 0x0000b002ff0075a7 */ /* 0x000ea40008001104 */
[----:B--2---:R-:W-:Y:S05]  /*32d0*/  @!P0 BRA `(.L_x_59) ;  /* 0x0000004c00588947 */ /* 0x004fea0003800000 */
.L_x_58:
[----:B------:R-:W-:-:S04]  /*32e0*/  UIADD3 UR7, UPT, UPT, UR5, 0x1, URZ ;  /* 0x0000000105077890 */ /* 0x000fc8000fffe0ff */
[----:B------:R-:W-:-:S04]  /*32f0*/  UISETP.NE.AND UP0, UPT, UR7, 0x2, UPT ;  /* 0x000000020700788c */ /* 0x000fc8000bf05270 */
[----:B------:R-:W-:Y:S02]  /*3300*/  USEL UR8, URZ, 0x1, UP0 ;  /* 0x00000001ff087887 */ /* 0x000fe40008000000 */
[----:B------:R-:W-:-:S04]  /*3310*/  USEL UR7, UR7, URZ, UP0 ;  /* 0x000000ff07077287 */ /* 0x000fc80008000000 */
[----:B------:R-:W-:Y:S01]  /*3320*/  ULEA UR7, UR7, UR6, 0x3 ;  /* 0x0000000607077291 */ /* 0x000fe2000f8e18ff */
[----:B--2---:R-:W-:-:S04]  /*3330*/  LOP3.LUT R2, R12, UR8, RZ, 0x3c, !PT ;  /* 0x000000080c027c12 */ /* 0x004fc8000f8e3cff */
[----:B------:R-:W-:-:S04]  /*3340*/  SHF.L.U32 R0, R2, 0x1f, RZ ;  /* 0x0000001f02007819 */ /* 0x000fc800000006ff */
[----:B------:R-:W2:Y:S02]  /*3350*/  SYNCS.PHASECHK.TRANS64 P0, [UR7+0xb0], R0 ;  /* 0x0000b000ff0075a7 */ /* 0x000ea40008001007 */
[----:B-12---:R-:W-:Y:S05]  /*3360*/  @P0 EXIT ;  /* 0x000000000000094d */ /* 0x006fea0003800000 */
[----:B------:R-:W-:Y:S02]  /*3370*/  SHF.L.U32 R2, R2, 0x1f, RZ ;  /* 0x0000001f02027819 */ /* 0x000fe400000006ff */
[----:B------:R-:W-:-:S07]  /*3380*/  MOV R0, UR7 ;  /* 0x0000000700007c02 */ /* 0x000fce0008000f00 */
.L_x_60:
[----:B-1----:R1:W2:Y:S02]  /*3390*/  SYNCS.PHASECHK.TRANS64.TRYWAIT P0, [R0+URZ+0xb0], R2 ;  /* 0x0000b002000075a7 */ /* 0x0022a400080011ff */
[----:B--2---:R-:W-:Y:S05]  /*33a0*/  @!P0 NANOSLEEP.SYNCS 0x989680 ;  /* 0x009896800000895d */ /* 0x004fea0003900000 */
[----:B------:R-:W2:Y:S02]  /*33b0*/  @!P0 SYNCS.PHASECHK.TRANS64 P0, [R0+URZ+0xb0], R2 ;  /* 0x0000b002000085a7 */ /* 0x000ea400080010ff */
[----:B--2---:R-:W-:Y:S05]  /*33c0*/  @P0 EXIT ;  /* 0x000000000000094d */ /* 0x004fea0003800000 */
[----:B------:R-:W-:Y:S05]  /*33d0*/  BRA `(.L_x_60) ;  /* 0xfffffffc00ec7947 */ /* 0x000fea000383ffff */
.L_x_53:
[----:B------:R-:W-:Y:S05]  /*33e0*/  BRA.U UP4, `(.L_x_61) ;  /* 0x0000001104447547 */ /* 0x000fea000b800000 */
[----:B------:R-:W-:Y:S01]  /*33f0*/  UMOV UR4, 0x40 ;  /* 0x0000004000047882 */ /* 0x000fe20000000000 */
[----:B------:R-:W-:Y:S01]  /*3400*/  NOP ;  /* 0x0000000000007918 */ /* 0x000fe20000000000 */
[----:B------:R-:W-:Y:S01]  /*3410*/  ULEA UR5, UR54, UR4, 0x18 ;  /* 0x0000000436057291 */ /* 0x000fe2000f8ec0ff */
[----:B------:R-:W-:Y:S02]  /*3420*/  UMOV UR6, 0x400 ;  /* 0x0000040000067882 */ /* 0x000fe40000000000 */
[----:B------:R-:W-:-:S06]  /*3430*/  ULEA UR6, UR54, UR6, 0x18 ;  /* 0x0000000636067291 */ /* 0x000fcc000f8ec0ff */
[----:B------:R-:W2:Y:S02]  /*3440*/  LDS.U8 R0, [UR5+0x1c] ;  /* 0x00001c05ff007984 */ /* 0x000ea40008000000 */
[----:B--2---:R-:W-:-:S13]  /*3450*/  ISETP.NE.AND P0, PT, R0, RZ, PT ;  /* 0x000000ff0000720c */ /* 0x004fda0003f05270 */
[----:B------:R-:W-:Y:S05]  /*3460*/  @P0 BRA `(.L_x_62) ;  /* 0x0000000000580947 */ /* 0x000fea0003800000 */
[----:B------:R-:W-:-:S13]  /*3470*/  ELECT P0, URZ, PT ;  /* 0x0000000000ff782f */ /* 0x000fda0003800000 */
[----:B------:R-:W-:Y:S05]  /*3480*/  @!P0 BRA `(.L_x_63) ;  /* 0x0000000000608947 */ /* 0x000fea0003800000 */
[----:B------:R-:W-:Y:S01]  /*3490*/  UMOV UR4, 0x10 ;  /* 0x0000001000047882 */ /* 0x000fe20000000000 */
[----:B------:R-:W-:Y:S01]  /*34a0*/  HFMA2 R0, -RZ, RZ, 0, 5.9604644775390625e-08 ;  /* 0x00000001ff007431 */ /* 0x000fe200000001ff */
[----:B------:R-:W-:-:S03]  /*34b0*/  MOV R3, 0xffff ;  /* 0x0000ffff00037802 */ /* 0x000fc60000000f00 */
[----:B------:R-:W-:Y:S04]  /*34c0*/  DEPBAR.LE SB2, 0x36 ;  /* 0x0000ad800000791a */ /* 0x000fe80000000000 */
[----:B------:R-:W2:Y:S02]  /*34d0*/  UTCATOMSWS.FIND_AND_SET.ALIGN UP0, UR4, UR4 ;  /* 0x00000004000475e3 */ /* 0x000ea40008000800 */
[----:B--2---:R-:W-:Y:S01]  /*34e0*/  MOV R4, UR4 ;  /* 0x0000000400047c02 */ /* 0x004fe20008000f00 */
[----:B------:R-:W-:Y:S06]  /*34f0*/  BRA.U UP0, `(.L_x_64) ;  /* 0x0000000100187547 */ /* 0x000fec000b800000 */
.L_x_65:
[----:B------:R-:W-:Y:S05]  /*3500*/  NANOSLEEP 0x64 ;  /* 0x000000640000795d */ /* 0x000fea0003800000 */
[----:B------:R-:W-:-:S05]  /*3510*/  UMOV UR4, 0x10 ;  /* 0x0000001000047882 */ /* 0x000fca0000000000 */
[----:B------:R-:W-:Y:S04]  /*3520*/  DEPBAR.LE SB2, 0x36 ;  /* 0x0000ad800000791a */ /* 0x000fe80000000000 */
[----:B------:R-:W2:Y:S02]  /*3530*/  UTCATOMSWS.FIND_AND_SET.ALIGN UP0, UR4, UR4 ;  /* 0x00000004000475e3 */ /* 0x000ea40008000800 */
[----:B--2---:R-:W-:Y:S01]  /*3540*/  MOV R4, UR4 ;  /* 0x0000000400047c02 */ /* 0x004fe20008000f00 */
[----:B------:R-:W-:Y:S05]  /*3550*/  BRA.U !UP0, `(.L_x_65) ;  /* 0xfffffffd08e87547 */ /* 0x000fea000b83ffff */
.L_x_64:
[-C--:B------:R-:W-:Y:S02]  /*3560*/  SHF.L.U32 R3, R3, R4.reuse, RZ ;  /* 0x0000000403037219 */ /* 0x080fe400000006ff */
[----:B------:R-:W-:Y:S01]  /*3570*/  SHF.L.U32 R0, R0, R4, RZ ;  /* 0x0000000400007219 */ /* 0x000fe200000006ff */
[----:B------:R-:W-:Y:S02]  /*3580*/  IMAD.SHL.U32 R4, R4, 0x20, RZ ;  /* 0x0000002004047824 */ /* 0x000fe400078e00ff */
[----:B------:R2:W-:Y:S04]  /*3590*/  ATOMS.OR RZ, [UR5+0x14], R3 ;  /* 0x00001403ffff798c */ /* 0x0005e8000b000005 */
[----:B------:R2:W-:Y:S04]  /*35a0*/  ATOMS.OR RZ, [UR5+0x18], R0 ;  /* 0x00001800ffff798c */ /* 0x0005e8000b000005 */
[----:B------:R2:W-:Y:S01]  /*35b0*/  STS [UR6+0x150], R4 ;  /* 0x00015004ff007988 */ /* 0x0005e20008000806 */
[----:B------:R-:W-:Y:S05]  /*35c0*/  BRA `(.L_x_63) ;  /* 0x0000000000107947 */ /* 0x000fea0003800000 */
.L_x_62:
[----:B------:R-:W-:Y:S02]  /*35d0*/  MOV R0, 0xffffffff ;  /* 0xffffffff00007802 */ /* 0x000fe40000000f00 */
[----:B------:R-:W-:-:S03]  /*35e0*/  MOV R4, 0x3610 ;  /* 0x0000361000047802 */ /* 0x000fc60000000f00 */
[----:B------:R2:W-:Y:S04]  /*35f0*/  STS [UR6+0x150], R0 ;  /* 0x00015000ff007988 */ /* 0x0005e80008000806 */
[----:B-12--5:R-:W-:Y:S05]  /*3600*/  CALL.REL.NOINC `($__internal_1_$__cuda_sm10x_tcgen05_guardrail_trap_phase_invalid_during_alloc) ;  /* 0x0000005000307944 */ /* 0x026fea0003c00000 */
.L_x_63:
[----:B------:R-:W-:Y:S05]  /*3610*/  WARPSYNC.ALL ;  /* 0x0000000000007948 */ /* 0x000fea0003800000 */
[----:B------:R-:W3:Y:S01]  /*3620*/  S2UR UR4, SR_CgaCtaId ;  /* 0x00000000000479c3 */ /* 0x000ee20000008800 */
[----:B------:R-:W-:Y:S01]  /*3630*/  UMOV UR41, 0x400 ;  /* 0x0000040000297882 */ /* 0x000fe20000000000 */
[----:B------:R-:W-:-:S06]  /*3640*/  NOP ;  /* 0x0000000000007918 */ /* 0x000fcc0000000000 */
[----:B------:R-:W-:Y:S06]  /*3650*/  BAR.ARV 0x6, 0xa0 ;  /* 0x0182800000007b1d */ /* 0x000fec0000002000 */
[----:B------:R-:W4:Y:S01]  /*3660*/  LDCU UR6, c[0x0][0x38c] ;  /* 0x00007180ff0677ac */ /* 0x000f220008000800 */
[----:B------:R-:W-:Y:S01]  /*3670*/  LOP3.LUT R2, R2, 0xffff, RZ, 0xc0, !PT ;  /* 0x0000ffff02027812 */ /* 0x000fe200078ec0ff */
[----:B------:R-:W-:Y:S01]  /*3680*/  IMAD.MOV.U32 R11, RZ, RZ, 0x1 ;  /* 0x00000001ff0b7424 */ /* 0x000fe200078e00ff */
[----:B------:R-:W-:Y:S01]  /*3690*/  CS2R R8, SRZ ;  /* 0x0000000000087805 */ /* 0x000fe2000001ff00 */
[----:B------:R-:W1:Y:S01]  /*36a0*/  LDCU UR7, c[0x0][0x38c] ;  /* 0x00007180ff0777ac */ /* 0x000e620008000800 */
[----:B------:R-:W-:Y:S01]  /*36b0*/  R2UR UR42, R2 ;  /* 0x00000000022a72ca */ /* 0x000fe200000e0000 */
[----:B------:R-:W-:Y:S01]  /*36c0*/  IMAD.MOV.U32 R10, RZ, RZ, RZ ;  /* 0x000000ffff0a7224 */ /* 0x000fe200078e00ff */
[----:B------:R-:W-:Y:S01]  /*36d0*/  UMOV UR45, URZ ;  /* 0x000000ff002d7c82 */ /* 0x000fe20008000000 */
[----:B------:R-:W-:Y:S01]  /*36e0*/  UMOV UR39, URZ ;  /* 0x000000ff00277c82 */ /* 0x000fe20008000000 */
[----:B---3--:R-:W-:Y:S01]  /*36f0*/  ULEA UR41, UR4, UR41, 0x18 ;  /* 0x0000002904297291 */ /* 0x008fe2000f8ec0ff */
[----:B------:R-:W-:Y:S01]  /*3700*/  UMOV UR62, 0x0 ;  /* 0x00000000003e7882 */ /* 0x000fe20000000000 */
[----:B------:R-:W-:-:S02]  /*3710*/  UMOV UR63, 0x4100490 ;  /* 0x04100490003f7882 */ /* 0x000fc40000000000 */
[----:B------:R-:W-:Y:S02]  /*3720*/  UIADD3 UR5, UPT, UPT, UR41, 0x3400, URZ ;  /* 0x0000340029057890 */ /* 0x000fe4000fffe0ff */
[----:B------:R-:W-:Y:S02]  /*3730*/  UIADD3 UR4, UPT, UPT, UR41, 0x1b400, URZ ;  /* 0x0001b40029047890 */ /* 0x000fe4000fffe0ff */
[----:B----4-:R-:W-:Y:S01]  /*3740*/  UIADD3 UR6, UPT, UPT, UR6, 0x7f, URZ ;  /* 0x0000007f06067890 */ /* 0x010fe2000fffe0ff */
[----:B--2---:R-:W2:Y:S01]  /*3750*/  LDS R0, [UR41+0x150] ;  /* 0x00015029ff007984 */ /* 0x004ea20008000800 */
[----:B------:R-:W-:Y:S02]  /*3760*/  USHF.R.U32.HI UR5, URZ, 0x4, UR5 ;  /* 0x00000004ff057899 */ /* 0x000fe40008011605 */
[----:B------:R-:W-:Y:S02]  /*3770*/  USHF.R.S32.HI UR47, URZ, 0x1f, UR6 ;  /* 0x0000001fff2f7899 */ /* 0x000fe40008011406 */
[----:B------:R-:W-:-:S02]  /*3780*/  USHF.R.U32.HI UR4, URZ, 0x4, UR4 ;  /* 0x00000004ff047899 */ /* 0x000fc40008011604 */
[----:B------:R-:W-:Y:S02]  /*3790*/  ULEA.HI UR47, UR47, UR6, URZ, 0x7 ;  /* 0x000000062f2f7291 */ /* 0x000fe4000f8f38ff */
[----:B------:R-:W-:Y:S02]  /*37a0*/  ULOP3.LUT UR5, UR5, 0x3fff, URZ, 0xc0, !UPT ;  /* 0x00003fff05057892 */ /* 0x000fe4000f8ec0ff */
[----:B------:R-:W-:Y:S02]  /*37b0*/  USHF.R.S32.HI UR47, URZ, 0x7, UR47 ;  /* 0x00000007ff2f7899 */ /* 0x000fe4000801142f */
[----:B------:R-:W-:Y:S02]  /*37c0*/  ULOP3.LUT UR4, UR4, 0x3fff, URZ, 0xc0, !UPT ;  /* 0x00003fff04047892 */ /* 0x000fe4000f8ec0ff */
[----:B------:R-:W-:Y:S01]  /*37d0*/  UISETP.LT.AND UP0, UPT, UR47, 0x1, UPT ;  /* 0x000000012f00788c */ /* 0x000fe2000bf01270 */
[----:B------:R-:W-:Y:S01]  /*37e0*/  UMOV UR60, 0x0 ;  /* 0x00000000003c7882 */ /* 0x000fe20000000000 */
[----:B------:R-:W-:-:S02]  /*37f0*/  UMOV UR61, 0x4100490 ;  /* 0x04100490003d7882 */ /* 0x000fc40000000000 */
[----:B------:R-:W-:Y:S01]  /*3800*/  USEL UR64, UR47, 0x1, !UP0 ;  /* 0x000000012f407887 */ /* 0x000fe2000c000000 */
[----:B------:R-:W-:Y:S01]  /*3810*/  UMOV UR58, 0x0 ;  /* 0x00000000003a7882 */ /* 0x000fe20000000000 */
[----:B------:R-:W-:Y:S01]  /*3820*/  UMOV UR59, 0x4100490 ;  /* 0x04100490003b7882 */ /* 0x000fe20000000000 */
[----:B------:R-:W-:Y:S01]  /*3830*/  UMOV UR56, 0x0 ;  /* 0x0000000000387882 */ /* 0x000fe20000000000 */
[----:B------:R-:W-:Y:S01]  /*3840*/  UMOV UR57, 0x4100490 ;  /* 0x0410049000397882 */ /* 0x000fe20000000000 */
[----:B------:R-:W-:Y:S01]  /*3850*/  UMOV UR54, 0x0 ;  /* 0x0000000000367882 */ /* 0x000fe20000000000 */
[----:B------:R-:W-:Y:S01]  /*3860*/  UMOV UR55, 0x4100490 ;  /* 0x0410049000377882 */ /* 0x000fe20000000000 */
[----:B------:R-:W-:Y:S01]  /*3870*/  UMOV UR52, 0x0 ;  /* 0x0000000000347882 */ /* 0x000fe20000000000 */
[----:B------:R-:W-:Y:S01]  /*3880*/  UMOV UR53, 0x4100490 ;  /* 0x0410049000357882 */ /* 0x000fe20000000000 */
[----:B------:R-:W-:Y:S02]  /*3890*/  ULOP3.LUT UR43, UR5, 0x10000, URZ, 0xfc, !UPT ;  /* 0x00010000052b7892 */ /* 0x000fe4000f8efcff */
[----:B------:R-:W-:-:S02]  /*38a0*/  ULOP3.LUT UR44, UR4, 0x10000, URZ, 0xfc, !UPT ;  /* 0x00010000042c7892 */ /* 0x000fc4000f8efcff */
[----:B------:R-:W-:Y:S02]  /*38b0*/  UIADD3 UR64, UPT, UPT, -UR64, URZ, URZ ;  /* 0x000000ff40407290 */ /* 0x000fe4000fffe1ff */
[----:B-1----:R-:W-:Y:S01]  /*38c0*/  UISETP.GE.AND UP4, UPT, UR7, 0x1, UPT ;  /* 0x000000010700788c */ /* 0x002fe2000bf86270 */
[----:B------:R-:W-:Y:S01]  /*38d0*/  UMOV UR50, 0x0 ;  /* 0x0000000000327882 */ /* 0x000fe20000000000 */
[----:B------:R-:W-:Y:S01]  /*38e0*/  UMOV UR51, 0x4100490 ;  /* 0x0410049000337882 */ /* 0x000fe20000000000 */
[----:B------:R-:W-:Y:S01]  /*38f0*/  UMOV UR48, 0x0 ;  /* 0x0000000000307882 */ /* 0x000fe20000000000 */
[----:B--2---:R-:W-:Y:S01]  /*3900*/  R2UR UR65, R0 ;  /* 0x00000000004172ca */ /* 0x004fe200000e0000 */
[----:B------:R-:W-:-:S14]  /*3910*/  UMOV UR49, 0x4100490 ;  /* 0x0410049000317882 */ /* 0x000fdc0000000000 */
.L_x_72:
[----:B------:R-:W-:Y:S02]  /*3920*/  LEA R0, R10, UR41, 0x3 ;  /* 0x000000290a007c11 */ /* 0x000fe4000f8e18ff */
[----:B------:R-:W-:Y:S02]  /*3930*/  SHF.L.U32 R2, R9, 0x1f, RZ ;  /* 0x0000001f09027819 */ /* 0x000fe400000006ff */
[----:B------:R-:W-:Y:S01]  /*3940*/  PLOP3.LUT P0, PT, PT, PT, UP4, 0x80, 0x8 ;  /* 0x000000000008781c */ /* 0x000fe20003f0f048 */
[----:B------:R-:W-:Y:S01]  /*3950*/  VIADD R3, R0, 0xb0 ;  /* 0x000000b000037836 */ /* 0x000fe20000000000 */
[----:B-1----:R-:W1:Y:S02]  /*3960*/  SYNCS.PHASECHK.TRANS64.TRYWAIT P1, [R0+URZ+0xa0], R2 ;  /* 0x0000a002000075a7 */ /* 0x002e6400080211ff */
[----:B-1-3--:R-:W-:Y:S09]  /*3970*/  @!P1 BRA `(.L_x_66) ;  /* 0x0000004400c89947 */ /* 0x00aff20003800000 */
.L_x_147:
[----:B------:R-:W-:Y:S01]  /*3980*/  LEA R4, R10, UR41, 0x4 ;  /* 0x000000290a047c11 */ /* 0x000fe2000f8e20ff */
[----:B------:R-:W-:Y:S01]  /*3990*/  @UP4 ULEA UR4, UR39, UR41, 0x3 ;  /* 0x0000002927044291 */ /* 0x000fe2000f8e18ff */
[----:B------:R-:W-:Y:S01]  /*39a0*/  PLOP3.LUT P2, PT, PT, PT, PT, 0x80, 0x8 ;  /* 0x000000000008781c */ /* 0x000fe20003f4f070 */
[----:B------:R-:W-:Y:S01]  /*39b0*/  ULEA UR46, UR45, UR41, 0x3 ;  /* 0x000000292d2e7291 */ /* 0x000fe2000f8e18ff */
[----:B------:R-:W-:Y:S02]  /*39c0*/  PRMT R3, RZ, 0x654, R3 ;  /* 0x00000654ff037816 */ /* 0x000fe40000000003 */
[----:B------:R-:W2:Y:S01]  /*39d0*/  LDS.128 R4, [R4+0x130] ;  /* 0x0001300004047984 */ /* 0x000ea20000000c00 */
[----:B-1----:R-:W-:Y:S02]  /*39e0*/  @P0 SHF.L.U32 R2, R8, 0x1f, RZ ;  /* 0x0000001f08020819 */ /* 0x002fe400000006ff */
[----:B------:R-:W-:Y:S01]  /*39f0*/  SHF.L.U32 R0, R11, 0x1f, RZ ;  /* 0x0000001f0b007819 */ /* 0x000fe200000006ff */
[----:B------:R-:W-:Y:S01]  /*3a00*/  @!PT LDS RZ, [RZ] ;  /* 0x00000000fffff984 */ /* 0x000fe20000000800 */
[----:B------:R-:W-:Y:S01]  /*3a10*/  @!PT LDS RZ, [RZ] ;  /* 0x00000000fffff984 */ /* 0x000fe20000000800 */
[----:B------:R-:W-:Y:S01]  /*3a20*/  @!PT LDS RZ, [RZ] ;  /* 0x00000000fffff984 */ /* 0x000fe20000000800 */
[----:B------:R-:W-:Y:S01]  /*3a30*/  @!PT LDS RZ, [RZ] ;  /* 0x00000000fffff984 */ /* 0x000fe20000000800 */
[----:B------:R1:W-:Y:S06]  /*3a40*/  MEMBAR.ALL.CTA ;  /* 0x0000000000007992 */ /* 0x0003ec0000008000 */
[----:B-1----:R-:W1:Y:S02]  /*3a50*/  FENCE.VIEW.ASYNC.S ;  /* 0x00000000000073c6 */ /* 0x002e640000000000 */
[----:B-1----:R1:W-:Y:S01]  /*3a60*/  SYNCS.ARRIVE.TRANS64.RED.A1T0 RZ, [R3+URZ], RZ ;  /* 0x000000ff03ff79a7 */ /* 0x0023e200081004ff */
[----:B------:R1:W3:Y:S01]  /*3a70*/  @P0 SYNCS.PHASECHK.TRANS64.TRYWAIT P2, [UR4], R2 ;  /* 0x00000002ff0005a7 */ /* 0x0002e20008041104 */
[----:B------:R-:W-:Y:S01]  /*3a80*/  ULEA.HI UR4, UR45, UR45, URZ, 0x1 ;  /* 0x0000002d2d047291 */ /* 0x000fe2000f8f08ff */
[----:B--2---:R-:W-:-:S03]  /*3a90*/  LOP3.LUT P1, RZ, R6, 0x1, RZ, 0xc0, !PT ;  /* 0x0000000106ff7812 */ /* 0x004fc6000782c0ff */
[----:B------:R-:W-:Y:S02]  /*3aa0*/  USHF.L.U32 UR5, UR4, 0x5, URZ ;  /* 0x0000000504057899 */ /* 0x000fe400080006ff */
[----:B------:R-:W-:Y:S02]  /*3ab0*/  ULOP3.LUT UR36, UR4, 0xffe, URZ, 0xc0, !UPT ;  /* 0x00000ffe04247892 */ /* 0x000fe4000f8ec0ff */
[----:B------:R-:W-:Y:S02]  /*3ac0*/  ULOP3.LUT UR4, UR5, 0xffffffc0, URZ, 0xc0, !UPT ;  /* 0xffffffc005047892 */ /* 0x000fe4000f8ec0ff */
[----:B------:R-:W-:Y:S02]  /*3ad0*/  UIADD3 UR36, UPT, UPT, -UR36, UR45, URZ ;  /* 0x0000002d24247290 */ /* 0x000fe4000fffe1ff */
[----:B------:R-:W-:Y:S01]  /*3ae0*/  UIADD3 UR4, UPT, UPT, UR65, UR4, URZ ;  /* 0x0000000441047290 */ /* 0x000fe2000fffe0ff */
[----:B------:R-:W2:Y:S03]  /*3af0*/  SYNCS.PHASECHK.TRANS64.TRYWAIT P0, [UR46+0xe0], R0 ;  /* 0x0000e000ff0075a7 */ /* 0x000ea6000800112e */
[----:B------:R-:W-:Y:S01]  /*3b00*/  ULEA UR36, UR36, UR4, 0x14 ;  /* 0x0000000424247291 */ /* 0x000fe2000f8ea0ff */
[----:B-123--:R-:W-:Y:S11]  /*3b10*/  @!P0 BRA `(.L_x_67) ;  /* 0x0000004400748947 */ /* 0x00eff60003800000 */
.L_x_149:
[----:B------:R-:W-:Y:S01]  /*3b20*/  IADD3 R10, PT, PT, R10, 0x1, RZ ;  /* 0x000000010a0a7810 */ /* 0x000fe20007ffe0ff */
[----:B------:R-:W-:Y:S06]  /*3b30*/  BRA.U !UP4, `(.L_x_68) ;  /* 0x000000050c107547 */ /* 0x000fec000b800000 */
[----:B------:R-:W-:Y:S01]  /*3b40*/  UPLOP3.LUT UP2, UPT, UPT, UPT, UPT, 0x40, 0x4 ;  /* 0x000000000004789c */ /* 0x000fe20003f4e870 */
[----:B------:R-:W-:Y:S01]  /*3b50*/  UMOV UR38, UR64 ;  /* 0x0000004000267c82 */ /* 0x000fe20008000000 */
[----:B------:R-:W-:Y:S01]  /*3b60*/  UMOV UR37, UR47 ;  /* 0x0000002f00257c82 */ /* 0x000fe20008000000 */
[----:B------:R-:W-:-:S08]  /*3b70*/  UMOV UR5, UR39 ;  /* 0x0000002700057c82 */ /* 0x000fd00008000000 */
.L_x_71:
[----:B------:R-:W-:Y:S02]  /*3b80*/  UIADD3 UR38, UPT, UPT, UR38, 0x1, URZ ;  /* 0x0000000126267890 */ /* 0x000fe4000fffe0ff */
[----:B------:R-:W-:Y:S02]  /*3b90*/  ULEA UR7, UR5, UR41, 0x3 ;  /* 0x0000002905077291 */ /* 0x000fe4000f8e18ff */
[----:B------:R-:W-:Y:S01]  /*3ba0*/  UISETP.NE.AND UP3, UPT, UR38, URZ, UPT ;  /* 0x000000ff2600728c */ /* 0x000fe2000bf65270 */
[----:B--23--:R-:W-:Y:S10]  /*3bb0*/  @P2 BRA `(.L_x_69) ;  /* 0x00000000000c2947 */ /* 0x00cff40003800000 */
[----:B-1----:R-:W-:Y:S04]  /*3bc0*/  SHF.L.U32 R2, R8, 0x1f, RZ ;  /* 0x0000001f08027819 */ /* 0x002fe800000006ff */
[----:B------:R-:W1:Y:S02]  /*3bd0*/  SYNCS.PHASECHK.TRANS64.TRYWAIT P0, [UR7], R2 ;  /* 0x00000002ff0075a7 */ /* 0x000e640008001107 */
[----:B-1----:R-:W-:Y:S05]  /*3be0*/  @!P0 BRA `(.L_x_70) ;  /* 0x0000004400588947 */ /* 0x002fea0003800000 */
.L_x_69:
[----:B------:R-:W-:Y:S01]  /*3bf0*/  UISETP.NE.AND UP0, UPT, UR37, 0x1, UPT ;  /* 0x000000012500788c */ /* 0x000fe2000bf05270 */
[----:B------:R-:W-:Y:S01]  /*3c00*/  PLOP3.LUT P2, PT, PT, PT, PT, 0x80, 0x8 ;  /* 0x000000000008781c */ /* 0x000fe20003f4f070 */
[----:B------:R-:W-:Y:S02]  /*3c10*/  UIADD3 UR4, UPT, UPT, UR5, 0x1, URZ ;  /* 0x0000000105047890 */ /* 0x000fe4000fffe0ff */
[----:B------:R-:W-:Y:S02]  /*3c20*/  UIADD3 UR40, UPT, UPT, UR7, 0x30, URZ ;  /* 0x0000003007287890 */ /* 0x000fe4000fffe0ff */
[----:B------:R-:W-:Y:S01]  /*3c30*/  UISETP.NE.AND UP1, UPT, UR4, 0x6, UPT ;  /* 0x000000060400788c */ /* 0x000fe2000bf25270 */
[----:B------:R-:W-:Y:S01]  /*3c40*/  PLOP3.LUT P0, PT, PT, PT, UP0, 0x80, 0x8 ;  /* 0x000000000008781c */ /* 0x000fe20003f0f008 */
[----:B------:R-:W-:Y:S02]  /*3c50*/  UIADD3 UR37, UPT, UPT, UR37, -0x1, URZ ;  /* 0xffffffff25257890 */ /* 0x000fe4000fffe0ff */
[----:B------:R-:W-:Y:S02]  /*3c60*/  USEL UR6, URZ, 0x1, UP1 ;  /* 0x00000001ff067887 */ /* 0x000fe40008800000 */
[----:B------:R-:W-:Y:S01]  /*3c70*/  USEL UR39, UR4, URZ, UP1 ;  /* 0x000000ff04277287 */ /* 0x000fe20008800000 */
[----:B------:R-:W-:Y:S01]  /*3c80*/  UMOV UR7, 0x40004040 ;  /* 0x4000404000077882 */ /* 0x000fe20000000000 */
[----:B------:R-:W-:Y:S02]  /*3c90*/  UMOV UR35, 0x40004040 ;  /* 0x4000404000237882 */ /* 0x000fe40000000000 */
[----:B------:R-:W-:Y:S01]  /*3ca0*/  @UP0 ULEA UR4, UR39, UR41, 0x3 ;  /* 0x0000002927040291 */ /* 0x000fe2000f8e18ff */
[----:B------:R-:W-:Y:S01]  /*3cb0*/  LOP3.LUT R8, R8, UR6, RZ, 0x3c, !PT ;  /* 0x0000000608087c12 */ /* 0x000fe2000f8e3cff */
[----:B------:R-:W-:Y:S01]  /*3cc0*/  ULEA UR6, UR5, UR44, 0xa ;  /* 0x0000002c05067291 */ /* 0x000fe2000f8e50ff */
[----:B------:R-:W-:Y:S02]  /*3cd0*/  UMOV UR33, 0x40004040 ;  /* 0x4000404000217882 */ /* 0x000fe40000000000 */
[----:B-1----:R-:W-:Y:S01]  /*3ce0*/  @P0 SHF.L.U32 R0, R8, 0x1f, RZ ;  /* 0x0000001f08000819 */ /* 0x002fe200000006ff */
[----:B------:R-:W-:Y:S02]  /*3cf0*/  UIADD3 UR34, UPT, UPT, UR6, 0x2, URZ ;  /* 0x0000000206227890 */ /* 0x000fe4000fffe0ff */
[----:B------:R-:W-:Y:S01]  /*3d00*/  UIADD3 UR30, UPT, UPT, UR6, 0x4, URZ ;  /* 0x00000004061e7890 */ /* 0x000fe2000fffe0ff */
[----:B------:R2:W3:Y:S01]  /*3d10*/  @P0 SYNCS.PHASECHK.TRANS64.TRYWAIT P2, [UR4], R0 ;  /* 0x00000000ff0005a7 */ /* 0x0004e20008041104 */
[----:B------:R-:W-:Y:S02]  /*3d20*/  ULEA UR4, UR5, UR43, 0xa ;  /* 0x0000002b05047291 */ /* 0x000fe4000f8e50ff */
[----:B------:R-:W-:Y:S02]  /*3d30*/  UIADD3 UR26, UPT, UPT, UR6, 0x6, URZ ;  /* 0x00000006061a7890 */ /* 0x000fe4000fffe0ff */
        /* <DEDUP_REMOVED lines=10> */
[----:B------:R-:W-:Y:S01]  /*3de0*/  UIADD3 UR8, UPT, UPT, UR4, 0x206, URZ ;  /* 0x0000020604087890 */ /* 0x000fe2000fffe0ff */
[----:B------:R-:W-:Y:S01]  /*3df0*/  UMOV UR5, 0x40004040 ;  /* 0x4000404000057882 */ /* 0x000fe20000000000 */
[----:B------:R-:W-:Y:S01]  /*3e00*/  UMOV UR31, 0x40004040 ;  /* 0x40004040001f7882 */ /* 0x000fe20000000000 */
[----:B------:R1:W-:Y:S01]  /*3e10*/  UTCHMMA gdesc[UR4], gdesc[UR6], tmem[UR36], tmem[UR62], idesc[UR63], UP2 ;  /* 0x00ff3e06040075ea */ /* 0x0003e20009000024 */
[----:B------:R-:W-:Y:S01]  /*3e20*/  UPLOP3.LUT UP2, UPT, UPT, UPT, UPT, 0x80, 0x8 ;  /* 0x000000000008789c */ /* 0x000fe20003f4f070 */
[----:B------:R2:W-:Y:S01]  /*3e30*/  UTCHMMA gdesc[UR32], gdesc[UR34], tmem[UR36], tmem[UR60], idesc[UR61], UPT ;  /* 0x00ff3c22200075ea */ /* 0x0005e2000b800024 */
[----:B------:R-:W-:Y:S01]  /*3e40*/  UMOV UR29, 0x40004040 ;  /* 0x40004040001d7882 */ /* 0x000fe20000000000 */
[----:B------:R-:W-:Y:S01]  /*3e50*/  UMOV UR27, 0x40004040 ;  /* 0x40004040001b7882 */ /* 0x000fe20000000000 */
        /* <DEDUP_REMOVED lines=12> */
[----:B------:R-:W-:Y:S01]  /*3f20*/  UMOV UR9, 0x40004040 ;  /* 0x4000404000097882 */ /* 0x000fe20000000000 */
[----:B------:R2:W-:Y:S01]  /*3f30*/  UTCHMMA gdesc[UR12], gdesc[UR14], tmem[UR36], tmem[UR50], idesc[UR51], UPT ;  /* 0x00ff320e0c0075ea */ /* 0x0005e2000b800024 */
[----:B------:R2:W-:Y:S01]  /*3f40*/  UTCHMMA gdesc[UR8], gdesc[UR10], tmem[UR36], tmem[UR48], idesc[UR49], UPT ;  /* 0x00ff300a080075ea */ /* 0x0005e2000b800024 */
[----:B------:R2:W-:Y:S01]  /*3f50*/  UTCBAR.MULTICAST [UR40], URZ, UR42 ;  /* 0x000000ff280073e9 */ /* 0x0005e2000800082a */
[----:B-1----:R-:W-:Y:S01]  /*3f60*/  UMOV UR5, UR39 ;  /* 0x0000002700057c82 */ /* 0x002fe20008000000 */
[----:B------:R-:W-:Y:S05]  /*3f70*/  BRA.U UP3, `(.L_x_71) ;  /* 0xfffffffd03007547 */ /* 0x000fea000b83ffff */
.L_x_68:
[----:B------:R-:W-:Y:S01]  /*3f80*/  UIADD3 UR4, UPT, UPT, UR45, 0x1, URZ ;  /* 0x000000012d047890 */ /* 0x000fe2000fffe0ff */
[C---:B------:R-:W-:Y:S01]  /*3f90*/  ISETP.NE.AND P0, PT, R10.reuse, 0x2, PT ;  /* 0x000000020a00780c */ /* 0x040fe20003f05270 */
[----:B------:R-:W-:Y:S02]  /*3fa0*/  UIADD3 UR5, UPT, UPT, UR46, 0xc0, URZ ;  /* 0x000000c02e057890 */ /* 0x000fe4000fffe0ff */
[----:B------:R-:W-:Y:S01]  /*3fb0*/  UISETP.NE.AND UP0, UPT, UR4, 0x4, UPT ;  /* 0x000000040400788c */ /* 0x000fe2000bf05270 */
[----:B-12---:R-:W-:Y:S02]  /*3fc0*/  SEL R0, RZ, 0x1, P0 ;  /* 0x00000001ff007807 */ /* 0x006fe40000000000 */
[----:B------:R-:W-:Y:S01]  /*3fd0*/  SEL R10, R10, RZ, P0 ;  /* 0x000000ff0a0a7207 */ /* 0x000fe20000000000 */
[----:B------:R-:W-:Y:S01]  /*3fe0*/  USEL UR6, URZ, 0x1, UP0 ;  /* 0x00000001ff067887 */ /* 0x000fe20008000000 */
[----:B------:R-:W-:Y:S01]  /*3ff0*/  LOP3.LUT R9, R9, R0, RZ, 0x3c, !PT ;  /* 0x0000000009097212 */ /* 0x000fe200078e3cff */
[----:B------:R-:W-:Y:S01]  /*4000*/  USEL UR45, UR4, URZ, UP0 ;  /* 0x000000ff042d7287 */ /* 0x000fe20008000000 */
[----:B------:R1:W-:Y:S03]  /*4010*/  UTCBAR [UR5], URZ ;  /* 0x000000ff050073e9 */ /* 0x0003e600080000ff */
[----:B------:R-:W-:Y:S01]  /*4020*/  LOP3.LUT R11, R11, UR6, RZ, 0x3c, !PT ;  /* 0x000000060b0b7c12 */ /* 0x000fe2000f8e3cff */
[----:B------:R-:W-:Y:S07]  /*4030*/  @P1 BRA `(.L_x_72) ;  /* 0xfffffff800381947 */ /* 0x000fee000383ffff */
[----:B------:R-:W2:Y:S01]  /*4040*/  S2UR UR8, SR_CgaCtaId ;  /* 0x00000000000879c3 */ /* 0x000ea20000008800 */
[----:B------:R-:W-:Y:S01]  /*4050*/  ELECT P0, URZ, PT ;  /* 0x0000000000ff782f */ /* 0x000fe20003800000 */
[----:B------:R-:W-:Y:S01]  /*4060*/  IMAD.MOV.U32 R0, RZ, RZ, 0x1 ;  /* 0x00000001ff007424 */ /* 0x000fe200078e00ff */
[----:B------:R-:W-:Y:S01]  /*4070*/  UIADD3 UR41, UPT, UPT, UR41, 0xe0, URZ ;  /* 0x000000e029297890 */ /* 0x000fe2000fffe0ff */
[----:B------:R-:W-:Y:S01]  /*4080*/  SHF.L.U32 R2, R11, 0x1f, RZ ;  /* 0x0000001f0b027819 */ /* 0x000fe200000006ff */
[----:B------:R-:W-:-:S03]  /*4090*/  UMOV UR4, 0x40 ;  /* 0x0000004000047882 */ /* 0x000fc60000000000 */
[----:B------:R-:W-:Y:S01]  /*40a0*/  UVIRTCOUNT.DEALLOC.SMPOOL 0x80 ;  /* 0x000000800000784c */ /* 0x000fe20000000000 */
[----:B--2---:R-:W-:Y:S02]  /*40b0*/  ULEA UR8, UR8, UR4, 0x18 ;  /* 0x0000000408087291 */ /* 0x004fe4000f8ec0ff */
[----:B------:R-:W-:-:S07]  /*40c0*/  ULEA UR4, UR45, UR41, 0x3 ;  /* 0x000000292d047291 */ /* 0x000fce000f8e18ff */
[----:B------:R2:W-:Y:S02]  /*40d0*/  @P0 STS.U8 [UR8+0x1c], R0 ;  /* 0x00001c00ff000988 */ /* 0x0005e40008000008 */
[----:B------:R-:W4:Y:S02]  /*40e0*/  SYNCS.PHASECHK.TRANS64.TRYWAIT P0, [UR4], R2 ;  /* 0x00000002ff0075a7 */ /* 0x000f240008001104 */
[----:B--2-4-:R-:W-:Y:S05]  /*40f0*/  @!P0 BRA `(.L_x_73) ;  /* 0x00000040002c8947 */ /* 0x014fea0003800000 */
.L_x_152:
[----:B------:R-:W-:-:S04]  /*4100*/  UIADD3 UR4, UPT, UPT, UR45, 0x1, URZ ;  /* 0x000000012d047890 */ /* 0x000fc8000fffe0ff */
[----:B------:R-:W-:-:S04]  /*4110*/  UISETP.NE.AND UP0, UPT, UR4, 0x4, UPT ;  /* 0x000000040400788c */ /* 0x000fc8000bf05270 */
[----:B------:R-:W-:Y:S02]  /*4120*/  USEL UR6, URZ, 0x1, UP0 ;  /* 0x00000001ff067887 */ /* 0x000fe40008000000 */
[----:B------:R-:W-:-:S04]  /*4130*/  USEL UR4, UR4, URZ, UP0 ;  /* 0x000000ff04047287 */ /* 0x000fc80008000000 */
[----:B-1----:R-:W-:Y:S01]  /*4140*/  ULEA UR5, UR4, UR41, 0x3 ;  /* 0x0000002904057291 */ /* 0x002fe2000f8e18ff */
[----:B--2---:R-:W-:-:S04]  /*4150*/  LOP3.LUT R2, R11, UR6, RZ, 0x3c, !PT ;  /* 0x000000060b027c12 */ /* 0x004fc8000f8e3cff */
[----:B------:R-:W-:-:S04]  /*4160*/  SHF.L.U32 R3, R2, 0x1f, RZ ;  /* 0x0000001f02037819 */ /* 0x000fc800000006ff */
[----:B------:R-:W1:Y:S02]  /*4170*/  SYNCS.PHASECHK.TRANS64.TRYWAIT P0, [UR5], R3 ;  /* 0x00000003ff0075a7 */ /* 0x000e640008001105 */
[----:B-1----:R-:W-:Y:S05]  /*4180*/  @!P0 BRA `(.L_x_74) ;  /* 0x0000004000208947 */ /* 0x002fea0003800000 */
.L_x_154:
        /* <DEDUP_REMOVED lines=9> */
.L_x_156:
[----:B------:R-:W-:-:S04]  /*4220*/  UIADD3 UR4, UPT, UPT, UR4, 0x1, URZ ;  /* 0x0000000104047890 */ /* 0x000fc8000fffe0ff */
[----:B------:R-:W-:-:S04]  /*4230*/  UISETP.NE.AND UP0, UPT, UR4, 0x4, UPT ;  /* 0x000000040400788c */ /* 0x000fc8000bf05270 */
[----:B------:R-:W-:Y:S02]  /*4240*/  USEL UR5, URZ, 0x1, UP0 ;  /* 0x00000001ff057887 */ /* 0x000fe40008000000 */
[----:B------:R-:W-:-:S04]  /*4250*/  USEL UR4, UR4, URZ, UP0 ;  /* 0x000000ff04047287 */ /* 0x000fc80008000000 */
[----:B------:R-:W-:Y:S01]  /*4260*/  ULEA UR4, UR4, UR41, 0x3 ;  /* 0x0000002904047291 */ /* 0x000fe2000f8e18ff */
[----:B------:R-:W-:-:S04]  /*4270*/  LOP3.LUT R2, R2, UR5, RZ, 0x3c, !PT ;  /* 0x0000000502027c12 */ /* 0x000fc8000f8e3cff */
[----:B------:R-:W-:-:S04]  /*4280*/  SHF.L.U32 R2, R2, 0x1f, RZ ;  /* 0x0000001f02027819 */ /* 0x000fc800000006ff */
[----:B------:R-:W2:Y:S02]  /*4290*/  SYNCS.PHASECHK.TRANS64.TRYWAIT P0, [UR4], R2 ;  /* 0x00000002ff0075a7 */ /* 0x000ea40008001104 */
[----:B--2---:R-:W-:Y:S05]  /*42a0*/  @!P0 BRA `(.L_x_76) ;  /* 0x0000004000088947 */ /* 0x004fea0003800000 */
.L_x_158:
[----:B------:R-:W-:Y:S01]  /*42b0*/  NOP ;  /* 0x0000000000007918 */ /* 0x000fe20000000000 */
[----:B-1----:R-:W1:Y:S01]  /*42c0*/  LDS R0, [UR8+0x14] ;  /* 0x00001408ff007984 */ /* 0x002e620008000800 */
[----:B------:R-:W-:Y:S01]  /*42d0*/  ULOP3.LUT UR4, UR65, 0xffff, URZ, 0xc0, !UPT ;  /* 0x0000ffff41047892 */ /* 0x000fe2000f8ec0ff */
[----:B------:R-:W-:Y:S01]  /*42e0*/  UMOV UR5, 0xffff ;  /* 0x0000ffff00057882 */ /* 0x000fe20000000000 */
[----:B------:R-:W-:Y:S02]  /*42f0*/  UMOV UR6, 0x1 ;  /* 0x0000000100067882 */ /* 0x000fe40000000000 */
[----:B------:R-:W-:-:S04]  /*4300*/  USHF.R.U32.HI UR4, URZ, 0x5, UR4 ;  /* 0x00000005ff047899 */ /* 0x000fc80008011604 */
[----:B------:R-:W-:Y:S02]  /*4310*/  USHF.L.U32 UR5, UR5, UR4, URZ ;  /* 0x0000000405057299 */ /* 0x000fe400080006ff */
[----:B------:R-:W-:-:S04]  /*4320*/  USHF.L.U32 UR4, UR6, UR4, URZ ;  /* 0x0000000406047299 */ /* 0x000fc800080006ff */
[----:B-1----:R-:W-:-:S04]  /*4330*/  LOP3.LUT R0, R0, UR5, RZ, 0xc0, !PT ;  /* 0x0000000500007c12 */ /* 0x002fc8000f8ec0ff */
[----:B------:R-:W-:-:S13]  /*4340*/  ISETP.NE.AND P0, PT, R0, UR5, PT ;  /* 0x0000000500007c0c */ /* 0x000fda000bf05270 */
[----:B------:R-:W-:Y:S05]  /*4350*/  @P0 BRA `(.L_x_77) ;  /* 0x0000000000580947 */ /* 0x000fea0003800000 */
[----:B------:R-:W1:Y:S02]  /*4360*/  LDS R0, [UR8+0x18] ;  /* 0x00001808ff007984 */ /* 0x000e640008000800 */
[----:B-1----:R-:W-:-:S04]  /*4370*/  LOP3.LUT R0, R0, UR4, RZ, 0xc0, !PT ;  /* 0x0000000400007c12 */ /* 0x002fc8000f8ec0ff */
[----:B------:R-:W-:-:S13]  /*4380*/  ISETP.NE.AND P0, PT, R0, UR4, PT ;  /* 0x0000000400007c0c */ /* 0x000fda000bf05270 */
[----:B------:R-:W-:Y:S05]  /*4390*/  @P0 BRA `(.L_x_78) ;  /* 0x00000000003c0947 */ /* 0x000fea0003800000 */
[----:B------:R-:W1:Y:S01]  /*43a0*/  S2R R2, SR_LANEID ;  /* 0x0000000000027919 */ /* 0x000e620000000000 */
[----:B------:R-:W-:-:S06]  /*43b0*/  ULOP3.LUT UR5, URZ, UR5, URZ, 0x33, !UPT ;  /* 0x00000005ff057292 */ /* 0x000fcc000f8e33ff */
[----:B------:R-:W-:-:S04]  /*43c0*/  IMAD.U32 R0, RZ, RZ, UR5 ;  /* 0x00000005ff007e24 */ /* 0x000fc8000f8e00ff */
[----:B------:R2:W4:Y:S02]  /*43d0*/  REDUX UR7, R0 ;  /* 0x00000000000773c4 */ /* 0x0005240000000000 */
[----:B------:R1:W-:Y:S01]  /*43e0*/  UTCATOMSWS.AND URZ, UR5 ;  /* 0x0000000500ff79e3 */ /* 0x0003e20008000000 */
[----:B--2---:R-:W-:Y:S01]  /*43f0*/  LOP3.LUT R0, RZ, UR4, RZ, 0x33, !PT ;  /* 0x00000004ff007c12 */ /* 0x004fe2000f8e33ff */
[----:B------:R-:W-:Y:S02]  /*4400*/  VOTEU.ANY UR4, UPT, PT ;  /* 0x0000000000047886 */ /* 0x000fe400038e0100 */
[----:B------:R-:W-:Y:S02]  /*4410*/  UFLO.U32 UR4, UR4 ;  /* 0x00000004000472bd */ /* 0x000fe400080e0000 */
[----:B------:R-:W2:Y:S04]  /*4420*/  REDUX UR6, R0 ;  /* 0x00000000000673c4 */ /* 0x000ea80000000000 */
[----:B-1----:R-:W-:-:S02]  /*4430*/  ISETP.EQ.U32.AND P0, PT, R2, UR4, PT ;  /* 0x0000000402007c0c */ /* 0x002fc4000bf02070 */
[----:B----4-:R-:W-:-:S11]  /*4440*/  MOV R2, UR7 ;  /* 0x0000000700027c02 */ /* 0x010fd60008000f00 */
[----:B------:R1:W-:Y:S01]  /*4450*/  @P0 ATOMS.AND RZ, [UR8+0x14], R2 ;  /* 0x00001402ffff098c */ /* 0x0003e2000a800008 */
[----:B--2---:R-:W-:-:S05]  /*4460*/  IMAD.U32 R0, RZ, RZ, UR6 ;  /* 0x00000006ff007e24 */ /* 0x004fca000f8e00ff */
[----:B------:R1:W-:Y:S01]  /*4470*/  @P0 ATOMS.AND RZ, [UR8+0x18], R0 ;  /* 0x00001800ffff098c */ /* 0x0003e2000a800008 */
[----:B------:R-:W-:Y:S05]  /*4480*/  BRA `(.L_x_79) ;  /* 0x0000000000147947 */ /* 0x000fea0003800000 */
.L_x_78:
[----:B------:R-:W-:Y:S02]  /*4490*/  MOV R2, 0x44b0 ;  /* 0x000044b000027802 */ /* 0x000fe40000000f00 */
[----:B---3-5:R-:W-:Y:S05]  /*44a0*/  CALL.REL.NOINC `($__internal_0_$__cuda_sm10x_tcgen05_guardrail_trap_col_being_dealloced_not_returned_by_alloc) ;  /* 0x00000040007c7944 */ /* 0x028fea0003c00000 */
[----:B------:R-:W-:Y:S05]  /*44b0*/  BRA `(.L_x_79) ;  /* 0x0000000000087947 */ /* 0x000fea0003800000 */
.L_x_77:
[----:B------:R-:W-:Y:S02]  /*44c0*/  MOV R2, 0x44e0 ;  /* 0x000044e000027802 */ /* 0x000fe40000000f00 */
[----:B---3-5:R-:W-:Y:S05]  /*44d0*/  CALL.REL.NOINC `($__internal_2_$__cuda_sm10x_tcgen05_guardrail_trap_unallocated_columns_being_dealloced) ;  /* 0x0000004000887944 */ /* 0x028fea0003c00000 */
.L_x_79:
[----:B------:R-:W-:Y:S01]  /*44e0*/  NOP ;  /* 0x0000000000007918 */ /* 0x000fe20000000000 */
[----:B------:R-:W-:Y:S05]  /*44f0*/  EXIT ;  /* 0x000000000000794d */ /* 0x000fea0003800000 */
.L_x_61:
[----:B------:R-:W-:-:S09]  /*4500*/  UISETP.NE.OR UP0, UPT, UR22, 0x3, !UP3 ;  /* 0x000000031600788c */ /* 0x000fd2000df05670 */
[----:B------:R-:W-:Y:S05]  /*4510*/  BRA.U UP0, `(.L_x_80) ;  /* 0x0000000d00f07547 */ /* 0x000fea000b800000 */
[----:B------:R-:W2:Y:S01]  /*4520*/  LDCU UR33, c[0x0][0x370] ;  /* 0x00006e00ff2177ac */ /* 0x000ea20008000800 */
[----:B------:R-:W3:Y:S01]  /*4530*/  LDC.64 R16, c[0x0][0x348] ;  /* 0x0000d200ff107b82 */ /* 0x000ee20000000a00 */
[----:B------:R-:W-:Y:S02]  /*4540*/  HFMA2 R13, -RZ, RZ, 0, 0 ;  /* 0x00000000ff0d7431 */ /* 0x000fe400000001ff */
[----:B------:R-:W-:Y:S01]  /*4550*/  IMAD.MOV.U32 R15, RZ, RZ, 0x1 ;  /* 0x00000001ff0f7424 */ /* 0x000fe200078e00ff */
[----:B------:R-:W2:Y:S01]  /*4560*/  LDCU.128 UR28, c[0x0][0xb10] ;  /* 0x00016200ff1c77ac */ /* 0x000ea20008000c00 */
[----:B------:R-:W-:Y:S01]  /*4570*/  IMAD.MOV.U32 R14, RZ, RZ, RZ ;  /* 0x000000ffff0e7224 */ /* 0x000fe200078e00ff */
[----:B------:R-:W-:Y:S01]  /*4580*/  MOV R7, 0x1000 ;  /* 0x0000100000077802 */ /* 0x000fe20000000f00 */
[----:B------:R-:W4:Y:S01]  /*4590*/  LDCU UR32, c[0x0][0x374] ;  /* 0x00006e80ff2077ac */ /* 0x000f220008000800 */
[----:B------:R-:W1:Y:S01]  /*45a0*/  LDC.64 R2, c[0x0][0x888] ;  /* 0x00022200ff027b82 */ /* 0x000e620000000a00 */
[----:B------:R-:W4:Y:S01]  /*45b0*/  LDCU UR15, c[0x0][0xb0c] ;  /* 0x00016180ff0f77ac */ /* 0x000f220008000800 */
[----:B------:R-:W4:Y:S06]  /*45c0*/  LDCU UR38, c[0x0][0xb20] ;  /* 0x00016400ff2677ac */ /* 0x000f2c0008000800 */
[----:B------:R-:W1:Y:S01]  /*45d0*/  LDC.64 R4, c[0x0][0x890] ;  /* 0x00022400ff047b82 */ /* 0x000e620000000a00 */
[----:B------:R-:W3:Y:S01]  /*45e0*/  LDCU UR4, c[0x0][0xb30] ;  /* 0x00016600ff0477ac */ /* 0x000ee20008000800 */
[----:B--2---:R-:W-:-:S02]  /*45f0*/  UIMAD.WIDE.U32 UR6, UR33, UR28, URZ ;  /* 0x0000001c210672a5 */ /* 0x004fc4000f8e00ff */
[----:B----4-:R-:W-:Y:S01]  /*4600*/  UIMAD.WIDE.U32 UR8, UR32, UR31, URZ ;  /* 0x0000001f200872a5 */ /* 0x010fe2000f8e00ff */
[----:B------:R-:W-:Y:S01]  /*4610*/  UMOV UR24, 0x400 ;  /* 0x0000040000187882 */ /* 0x000fe20000000000 */
[----:B------:R-:W-:-:S03]  /*4620*/  UPLOP3.LUT UP3, UPT, UPT, UPT, UPT, 0x40, 0x4 ;  /* 0x000000000004789c */ /* 0x000fc60003f6e870 */
[----:B------:R-:W-:Y:S01]  /*4630*/  UMOV UR6, UR7 ;  /* 0x0000000700067c82 */ /* 0x000fe20008000000 */
[----:B------:R-:W-:Y:S01]  /*4640*/  UISETP.GE.AND UP0, UPT, UR42, 0x1, UPT ;  /* 0x000000012a00788c */ /* 0x000fe2000bf06270 */
[----:B------:R-:W-:Y:S01]  /*4650*/  UMOV UR34, UR9 ;  /* 0x0000000900227c82 */ /* 0x000fe20008000000 */
[----:B------:R-:W-:Y:S01]  /*4660*/  UISETP.NE.AND UP4, UPT, UR42, 0x1, UPT ;  /* 0x000000012a00788c */ /* 0x000fe2000bf85270 */
[----:B------:R-:W2:Y:S01]  /*4670*/  LDCU.64 UR16, c[0x0][0xb28] ;  /* 0x00016500ff1077ac */ /* 0x000ea20008000a00 */
[----:B------:R-:W-:Y:S02]  /*4680*/  ULEA UR24, UR54, UR24, 0x18 ;  /* 0x0000001836187291 */ /* 0x000fe4000f8ec0ff */
[----:B------:R-:W-:Y:S02]  /*4690*/  UISETP.NE.AND UP6, UPT, UR15, 0x1, UPT ;  /* 0x000000010f00788c */ /* 0x000fe4000bfc5270 */
[----:B------:R-:W-:Y:S02]  /*46a0*/  UISETP.NE.AND UP5, UPT, UR30, 0x1, UPT ;  /* 0x000000011e00788c */ /* 0x000fe4000bfa5270 */
[----:B------:R-:W-:-:S02]  /*46b0*/  USHF.R.U32.HI UR35, URZ, UR29, UR6 ;  /* 0x0000001dff237299 */ /* 0x000fc40008011606 */
[----:B------:R-:W-:Y:S02]  /*46c0*/  USHF.R.U32.HI UR34, URZ, UR38, UR34 ;  /* 0x00000026ff227299 */ /* 0x000fe40008011622 */
[----:B---3--:R-:W-:Y:S01]  /*46d0*/  UISETP.NE.AND UP2, UPT, UR4, 0x1, UPT ;  /* 0x000000010400788c */ /* 0x008fe2000bf45270 */
[----:B------:R-:W-:-:S10]  /*46e0*/  UMOV UR12, URZ ;  /* 0x000000ff000c7c82 */ /* 0x000fd40008000000 */
.L_x_89:
[C---:B------:R-:W-:Y:S02]  /*46f0*/  LEA R12, R14.reuse, UR24, 0x3 ;  /* 0x000000180e0c7c11 */ /* 0x040fe4000f8e18ff */
[----:B------:R-:W-:Y:S02]  /*4700*/  SHF.L.U32 R0, R13, 0x1f, RZ ;  /* 0x0000001f0d007819 */ /* 0x000fe400000006ff */
[----:B------:R-:W-:Y:S02]  /*4710*/  LEA R8, R14, UR24, 0x4 ;  /* 0x000000180e087c11 */ /* 0x000fe4000f8e20ff */
[----:B---3--:R-:W3:Y:S02]  /*4720*/  SYNCS.PHASECHK.TRANS64.TRYWAIT P0, [R12+URZ+0xa0], R0 ;  /* 0x0000a0000c0075a7 */ /* 0x008ee400080011ff */
[----:B---3--:R-:W-:Y:S05]  /*4730*/  @!P0 BRA `(.L_x_81) ;  /* 0x0000003800fc8947 */ /* 0x008fea0003800000 */
.L_x_159:
        /* <DEDUP_REMOVED lines=8> */
[----:B----4-:R-:W-:Y:S11]  /*47c0*/  LOP3.LUT P0, RZ, R10, 0x1, RZ, 0xc0, !PT ;  /* 0x000000010aff7812 */ /* 0x010ff6000780c0ff */
[----:B------:R-:W-:Y:S02]  /*47d0*/  @!UPT UIADD3 URZ, UPT, UPT, URZ, URZ, URZ ;  /* 0x000000fffffff290 */ /* 0x000fe4000fffe0ff */
[----:B-1----:R-:W-:Y:S01]  /*47e0*/  VOTEU.ANY UP1, P0 ;  /* 0x0000000000ff7886 */ /* 0x002fe20000020100 */
[----:B------:R-:W-:Y:S11]  /*47f0*/  PLOP3.LUT P0, PT, PT, PT, UP1, 0x80, 0x8 ;  /* 0x000000000008781c */ /* 0x000ff60003f0f018 */
[----:B------:R-:W-:Y:S02]  /*4800*/  @!UPT UIADD3 URZ, UPT, UPT, URZ, URZ, URZ ;  /* 0x000000fffffff290 */ /* 0x000fe4000fffe0ff */
[----:B---3--:R-:W-:Y:S02]  /*4810*/  @P0 SHF.R.U32.HI R0, RZ, 0x10, R9 ;  /* 0x00000010ff000819 */ /* 0x008fe40000011609 */
[----:B------:R-:W-:Y:S02]  /*4820*/  @P0 MOV R6, R8 ;  /* 0x0000000800060202 */ /* 0x000fe40000000f00 */
[----:B------:R-:W-:Y:S01]  /*4830*/  @P0 R2UR UR4, R0 ;  /* 0x00000000000402ca */ /* 0x000fe200000e0000 */
[----:B------:R-:W-:Y:S01]  /*4840*/  VIADD R0, R12, 0xb0 ;  /* 0x000000b00c007836 */ /* 0x000fe20000000000 */
[----:B------:R-:W-:Y:S02]  /*4850*/  @P0 LOP3.LUT R8, R9, 0xffff, RZ, 0xc0, !PT ;  /* 0x0000ffff09080812 */ /* 0x000fe400078ec0ff */
[----:B------:R-:W-:Y:S02]  /*4860*/  @P0 R2UR UR6, R6 ;  /* 0x00000000060602ca */ /* 0x000fe400000e0000 */
[----:B------:R-:W-:Y:S02]  /*4870*/  PRMT R0, RZ, 0x654, R0 ;  /* 0x00000654ff007816 */ /* 0x000fe40000000000 */
[----:B------:R-:W-:Y:S02]  /*4880*/  @P0 R2UR UR5, R8 ;  /* 0x00000000080502ca */ /* 0x000fe400000e0000 */
[----:B------:R1:W-:Y:S03]  /*4890*/  SYNCS.ARRIVE.TRANS64.RED.A1T0 RZ, [R0+URZ], RZ ;  /* 0x000000ff00ff79a7 */ /* 0x0003e600081004ff */
[----:B------:R-:W-:Y:S04]  /*48a0*/  @UP1 UMOV UR27, UR4 ;  /* 0x00000004001b1c82 */ /* 0x000fe80008000000 */
[----:B------:R-:W-:Y:S04]  /*48b0*/  @UP1 UMOV UR14, UR6 ;  /* 0x00000006000e1c82 */ /* 0x000fe80008000000 */
[----:B------:R-:W-:Y:S01]  /*48c0*/  @UP1 UMOV UR13, UR5 ;  /* 0x00000005000d1c82 */ /* 0x000fe20008000000 */
[----:B------:R-:W-:Y:S05]  /*48d0*/  BRA.U !UP0, `(.L_x_82) ;  /* 0x0000000108a47547 */ /* 0x000fea000b800000 */
[----:B------:R-:W-:Y:S02]  /*48e0*/  UIMAD.WIDE.U32 UR8, UR13, UR31, URZ ;  /* 0x0000001f0d0872a5 */ /* 0x000fe4000f8e00ff */
[----:B------:R-:W-:Y:S02]  /*48f0*/  UIMAD.WIDE.U32 UR10, UR14, UR28, URZ ;  /* 0x0000001c0e0a72a5 */ /* 0x000fe4000f8e00ff */
[----:B------:R-:W-:Y:S02]  /*4900*/  USEL UR4, UR32, UR34, !UP5 ;  /* 0x0000002220047287 */ /* 0x000fe4000e800000 */
[----:B------:R-:W-:Y:S02]  /*4910*/  USEL UR7, UR33, UR35, !UP6 ;  /* 0x0000002321077287 */ /* 0x000fe4000f000000 */
[----:B--2---:R-:W-:Y:S02]  /*4920*/  UIMAD.WIDE.U32 UR18, UR4, UR16, URZ ;  /* 0x00000010041272a5 */ /* 0x004fe4000f8e00ff */
[----:B------:R-:W-:Y:S01]  /*4930*/  UIMAD.WIDE.U32 UR20, UR7, UR16, URZ ;  /* 0x00000010071472a5 */ /* 0x000fe2000f8e00ff */
[----:B------:R-:W-:Y:S02]  /*4940*/  UMOV UR5, UR9 ;  /* 0x0000000900057c82 */ /* 0x000fe40008000000 */
[----:B------:R-:W-:Y:S03]  /*4950*/  USHF.R.U32.HI UR6, URZ, UR38, UR5 ;  /* 0x00000026ff067299 */ /* 0x000fe60008011605 */
[----:B------:R-:W-:Y:S01]  /*4960*/  UMOV UR5, UR11 ;  /* 0x0000000b00057c82 */ /* 0x000fe20008000000 */
[----:B------:R-:W-:Y:S02]  /*4970*/  USEL UR6, UR13, UR6, !UP5 ;  /* 0x000000060d067287 */ /* 0x000fe4000e800000 */
[----:B------:R-:W-:Y:S02]  /*4980*/  USHF.R.U32.HI UR8, URZ, UR29, UR5 ;  /* 0x0000001dff087299 */ /* 0x000fe40008011605 */
[----:B------:R-:W-:Y:S01]  /*4990*/  UIMAD.WIDE.U32 UR10, UR6, UR16, URZ ;  /* 0x00000010060a72a5 */ /* 0x000fe2000f8e00ff */
[----:B------:R-:W-:Y:S02]  /*49a0*/  UMOV UR5, UR19 ;  /* 0x0000001300057c82 */ /* 0x000fe40008000000 */
[----:B------:R-:W-:Y:S03]  /*49b0*/  @UP4 USHF.R.U32.HI UR4, URZ, UR17, UR5 ;  /* 0x00000011ff044299 */ /* 0x000fe60008011605 */
[----:B------:R-:W-:Y:S01]  /*49c0*/  UMOV UR5, UR21 ;  /* 0x0000001500057c82 */ /* 0x000fe20008000000 */
[----:B------:R-:W-:Y:S02]  /*49d0*/  UIMAD UR4, UR42, UR4, URZ ;  /* 0x000000042a0472a4 */ /* 0x000fe4000f8e02ff */
[----:B------:R-:W-:Y:S02]  /*49e0*/  @UP4 USHF.R.U32.HI UR7, URZ, UR17, UR5 ;  /* 0x00000011ff074299 */ /* 0x000fe40008011605 */
[----:B------:R-:W-:Y:S02]  /*49f0*/  USEL UR5, UR14, UR8, !UP6 ;  /* 0x000000080e057287 */ /* 0x000fe4000f000000 */
[----:B------:R-:W-:Y:S02]  /*4a00*/  UIMAD UR8, UR42, UR7, URZ ;  /* 0x000000072a0872a4 */ /* 0x000fe4000f8e02ff */
[----:B------:R-:W-:Y:S03]  /*4a10*/  UISETP.GE.AND UP0, UPT, UR6, UR4, UPT ;  /* 0x000000040600728c */ /* 0x000fe6000bf06270 */
[----:B------:R-:W-:Y:S01]  /*4a20*/  UMOV UR4, UR11 ;  /* 0x0000000b00047c82 */ /* 0x000fe20008000000 */
[----:B------:R-:W-:Y:S02]  /*4a30*/  UISETP.GE.OR UP0, UPT, UR5, UR8, UP0 ;  /* 0x000000080500728c */ /* 0x000fe40008706670 */
[----:B------:R-:W-:Y:S02]  /*4a40*/  USHF.R.U32.HI UR4, URZ, UR17, UR4 ;  /* 0x00000011ff047299 */ /* 0x000fe40008011604 */
[----:B------:R-:W-:Y:S02]  /*4a50*/  UIMAD.WIDE.U32 UR8, UR5, UR16, URZ ;  /* 0x00000010050872a5 */ /* 0x000fe4000f8e00ff */
[----:B------:R-:W-:Y:S04]  /*4a60*/  USEL UR10, UR6, UR4, !UP4 ;  /* 0x00000004060a7287 */ /* 0x000fe8000e000000 */
[----:B------:R-:W-:Y:S01]  /*4a70*/  UIADD3 UR11, UPT, UPT, -UR10, URZ, URZ ;  /* 0x000000ff0a0b7290 */ /* 0x000fe2000fffe1ff */
[----:B------:R-:W-:Y:S02]  /*4a80*/  @!UP0 UMOV UR4, UR9 ;  /* 0x0000000900048c82 */ /* 0x000fe40008000000 */
[----:B------:R-:W-:Y:S02]  /*4a90*/  @!UP0 USHF.R.U32.HI UR4, URZ, UR17, UR4 ;  /* 0x00000011ff048299 */ /* 0x000fe40008011604 */
[----:B------:R-:W-:Y:S02]  /*4aa0*/  UIMAD UR8, UR42, UR11, UR6 ;  /* 0x0000000b2a0872a4 */ /* 0x000fe4000f8e0206 */
[----:B------:R-:W-:Y:S04]  /*4ab0*/  @!UP0 USEL UR4, UR5, UR4, !UP4 ;  /* 0x0000000405048287 */ /* 0x000fe8000e000000 */
[----:B------:R-:W-:Y:S02]  /*4ac0*/  @!UP0 UIMAD UR8, UR7, UR8, UR4 ;  /* 0x00000008070882a4 */ /* 0x000fe4000f8e0204 */
[----:B------:R-:W-:Y:S02]  /*4ad0*/  @!UP0 UIADD3 UR9, UPT, UPT, UR10, -UR4, URZ ;  /* 0x800000040a098290 */ /* 0x000fe4000fffe0ff */
[----:B------:R-:W-:Y:S02]  /*4ae0*/  UIADD3 UR4, UPT, UPT, -UR5, URZ, URZ ;  /* 0x000000ff05047290 */ /* 0x000fe4000fffe1ff */
[----:B------:R-:W-:Y:S02]  /*4af0*/  UIADD3 UR7, UPT, UPT, -UR6, URZ, URZ ;  /* 0x000000ff06077290 */ /* 0x000fe4000fffe1ff */
[----:B------:R-:W-:Y:S02]  /*4b00*/  @!UP0 UIMAD UR6, UR9, UR42, UR5 ;  /* 0x0000002a090682a4 */ /* 0x000fe4000f8e0205 */
[----:B------:R-:W-:Y:S02]  /*4b10*/  UIMAD UR14, UR15, UR4, UR14 ;  /* 0x000000040f0e72a4 */ /* 0x000fe4000f8e020e */
[----:B------:R-:W-:Y:S01]  /*4b20*/  UIMAD UR13, UR30, UR7, UR13 ;  /* 0x000000071e0d72a4 */ /* 0x000fe2000f8e020d */
[----:B------:R-:W-:Y:S02]  /*4b30*/  @!UP0 UMOV UR5, UR8 ;  /* 0x0000000800058c82 */ /* 0x000fe40008000000 */
[----:B------:R-:W-:Y:S02]  /*4b40*/  UIMAD UR14, UR5, UR15, UR14 ;  /* 0x0000000f050e72a4 */ /* 0x000fe4000f8e020e */
[----:B------:R-:W-:Y:S11]  /*4b50*/  UIMAD UR13, UR6, UR30, UR13 ;  /* 0x0000001e060d72a4 */ /* 0x000ff6000f8e020d */
[----:B------:R-:W-:Y:S01]  /*4b60*/  @!UPT UIADD3 URZ, UPT, UPT, URZ, URZ, URZ ;  /* 0x000000fffffff290 */ /* 0x000fe2000fffe0ff */
.L_x_82:
[----:B------:R-:W3:Y:S01]  /*4b70*/  @!UP2 LDCU.128 UR20, c[0x0][0xb10] ;  /* 0x00016200ff14a7ac */ /* 0x000ee20008000c00 */
[C---:B------:R-:W-:Y:S02]  /*4b80*/  ISETP.NE.U32.AND P1, PT, R4.reuse, RZ, PT ;  /* 0x000000ff0400720c */ /* 0x040fe40003f25070 */
[----:B------:R-:W-:Y:S02]  /*4b90*/  ISETP.NE.U32.AND P0, PT, R4, RZ, PT ;  /* 0x000000ff0400720c */ /* 0x000fe40003f05070 */
[C---:B------:R-:W-:Y:S02]  /*4ba0*/  ISETP.NE.AND.EX P1, PT, R5.reuse, RZ, PT, P1 ;  /* 0x000000ff0500720c */ /* 0x040fe40003f25310 */
[----:B------:R-:W-:Y:S01]  /*4bb0*/  ISETP.NE.AND.EX P0, PT, R5, RZ, PT, P0 ;  /* 0x000000ff0500720c */ /* 0x000fe20003f05300 */
[----:B------:R-:W4:Y:S01]  /*4bc0*/  @!UP2 LDCU UR5, c[0x0][0xb0c] ;  /* 0x00016180ff05a7ac */ /* 0x000f220008000800 */
[----:B------:R-:W-:Y:S02]  /*4bd0*/  USHF.L.U32 UR11, UR25, 0x6, URZ ;  /* 0x00000006190b7899 */ /* 0x000fe400080006ff */
[----:B------:R-:W-:Y:S02]  /*4be0*/  USHF.L.U32 UR10, UR26, 0x6, URZ ;  /* 0x000000061a0a7899 */ /* 0x000fe400080006ff */
[----:B---3--:R-:W-:Y:S07]  /*4bf0*/  UIMAD.WIDE.U32 UR6, UR14, UR20, URZ ;  /* 0x000000140e0672a5 */ /* 0x008fee000f8e00ff */
[----:B------:R-:W-:Y:S01]  /*4c00*/  @!UP2 UMOV UR4, UR7 ;  /* 0x000000070004ac82 */ /* 0x000fe20008000000 */
[----:B----4-:R-:W-:Y:S02]  /*4c10*/  @!UP2 UISETP.NE.AND UP0, UPT, UR5, 0x1, UPT ;  /* 0x000000010500a88c */ /* 0x010fe4000bf05270 */
[----:B------:R-:W-:Y:S02]  /*4c20*/  @!UP2 USHF.R.U32.HI UR4, URZ, UR21, UR4 ;  /* 0x00000015ff04a299 */ /* 0x000fe40008011604 */
[----:B------:R-:W-:Y:S02]  /*4c30*/  UIMAD.WIDE.U32 UR6, UR13, UR23, URZ ;  /* 0x000000170d0672a5 */ /* 0x000fe4000f8e00ff */
[----:B------:R-:W-:Y:S02]  /*4c40*/  @!UP2 USEL UR8, UR14, UR4, !UP0 ;  /* 0x000000040e08a287 */ /* 0x000fe4000c000000 */
[----:B------:R-:W-:Y:S03]  /*4c50*/  @!UP2 UISETP.NE.AND UP0, UPT, UR22, 0x1, UPT ;  /* 0x000000011600a88c */ /* 0x000fe6000bf05270 */
[----:B------:R-:W-:Y:S02]  /*4c60*/  @!UP2 UMOV UR6, UR7 ;  /* 0x000000070006ac82 */ /* 0x000fe40008000000 */
[----:B------:R-:W3:Y:S02]  /*4c70*/  @!UP2 LDCU UR4, c[0x0][0xb20] ;  /* 0x00016400ff04a7ac */ /* 0x000ee40008000800 */
[----:B---3--:R-:W-:Y:S04]  /*4c80*/  @!UP2 USHF.R.U32.HI UR6, URZ, UR4, UR6 ;  /* 0x00000004ff06a299 */ /* 0x008fe80008011606 */
[----:B------:R-:W-:Y:S04]  /*4c90*/  @!UP2 USEL UR6, UR13, UR6, !UP0 ;  /* 0x000000060d06a287 */ /* 0x000fe8000c000000 */
[----:B------:R-:W-:Y:S02]  /*4ca0*/  @!UP2 UIADD3 UR4, UPT, UPT, -UR8, UR6, URZ ;  /* 0x000000060804a290 */ /* 0x000fe4000fffe1ff */
[----:B------:R-:W-:Y:S02]  /*4cb0*/  @!UP2 UIADD3 UR6, UPT, UPT, UR8, -UR6, URZ ;  /* 0x800000060806a290 */ /* 0x000fe4000fffe0ff */
[----:B------:R-:W-:Y:S02]  /*4cc0*/  @!UP2 UIMAD UR14, UR4, UR5, UR14 ;  /* 0x00000005040ea2a4 */ /* 0x000fe4000f8e020e */
[----:B------:R-:W-:Y:S01]  /*4cd0*/  @!UP2 UIMAD UR13, UR6, UR22, UR13 ;  /* 0x00000016060da2a4 */ /* 0x000fe2000f8e020d */
[----:B------:R-:W-:Y:S11]  /*4ce0*/  BRA.U UP3, `(.L_x_83) ;  /* 0x0000000103107547 */ /* 0x000ff6000b800000 */
[----:B------:R-:W-:Y:S04]  /*4cf0*/  MOV R6, UR37 ;  /* 0x0000002500067c02 */ /* 0x000fe80008000f00 */
[----:B------:R-:W-:Y:S04]  /*4d00*/  SHF.L.U32 R6, R6, 0x1f, RZ ;  /* 0x0000001f06067819 */ /* 0x000fe800000006ff */
[----:B------:R-:W3:Y:S02]  /*4d10*/  SYNCS.PHASECHK.TRANS64.TRYWAIT P2, [UR24+0x98], R6 ;  /* 0x00009806ff0075a7 */ /* 0x000ee40008041118 */
[----:B---3--:R-:W-:Y:S05]  /*4d20*/  @!P2 BRA `(.L_x_84) ;  /* 0x000000340094a947 */ /* 0x008fea0003800000 */
.L_x_83:
[----:B------:R-:W-:Y:S05]  /*4d30*/  @!P1 BRA `(.L_x_85) ;  /* 0x0000000000309947 */ /* 0x000fea0003800000 */
[----:B------:R-:W-:Y:S01]  /*4d40*/  ISETP.NE.U32.AND P1, PT, R2, RZ, PT ;  /* 0x000000ff0200720c */ /* 0x000fe20003f25070 */
[----:B------:R-:W3:Y:S01]  /*4d50*/  LDCU.64 UR4, c[0x0][0x358] ;  /* 0x00006b00ff0477ac */ /* 0x000ee20008000a00 */
[----:B------:R-:W-:Y:S02]  /*4d60*/  IMAD.MOV.U32 R45, RZ, RZ, 0x1 ;  /* 0x00000001ff2d7424 */ /* 0x000fe400078e00ff */
[----:B------:R-:W-:Y:S11]  /*4d70*/  ISETP.NE.AND.EX P1, PT, R3, RZ, PT, P1 ;  /* 0x000000ff0300720c */ /* 0x000ff60003f25310 */
[----:B------:R-:W-:Y:S02]  /*4d80*/  @!UPT UIADD3 URZ, UPT, UPT, URZ, URZ, URZ ;  /* 0x000000fffffff290 */ /* 0x000fe4000fffe0ff */
[----:B------:R-:W4:Y:S01]  /*4d90*/  @P1 LDC.64 R8, c[0x0][0x888] ;  /* 0x00022200ff081b82 */ /* 0x000f220000000a00 */
[----:B-1----:R-:W-:Y:S04]  /*4da0*/  @P1 IMAD R0, R4, UR36, RZ ;  /* 0x0000002404001c24 */ /* 0x002fe8000f8e02ff */
[----:B----4-:R-:W-:Y:S04]  /*4db0*/  @P1 IMAD.WIDE R8, R0, 0x4, R8 ;  /* 0x0000000400081825 */ /* 0x010fe800078e0208 */
[----:B------:R-:W-:Y:S01]  /*4dc0*/  HFMA2 R0, -RZ, RZ, 0, 5.9604644775390625e-08 ;  /* 0x00000001ff007431 */ /* 0x000fe200000001ff */
[----:B---3-5:R3:W5:Y:S04]  /*4dd0*/  @P1 LDG.E R26, desc[UR4][R8.64] ;  /* 0x00000004081a1981 */ /* 0x028768000c1e1900 */
[----:B------:R-:W-:Y:S01]  /*4de0*/  @!P1 PRMT R45, R0, 0x7610, R45 ;  /* 0x00007610002d9816 */ /* 0x000fe2000000002d */
[----:B---3--:R-:W4:Y:S06]  /*4df0*/  @!P1 LDC R26, c[0x0][0x880] ;  /* 0x00022000ff1a9b82 */ /* 0x008f2c0000000800 */
.L_x_85:
[----:B----45:R-:W-:Y:S01]  /*4e00*/  @!P0 FSETP.EQ.AND P1, PT, R26, RZ, PT ;  /* 0x000000ff1a00820b */ /* 0x030fe20003f22000 */
[----:B------:R-:W-:Y:S01]  /*4e10*/  @!UPT UIADD3 URZ, UPT, UPT, URZ, URZ, URZ ;  /* 0x000000fffffff290 */ /* 0x000fe2000fffe0ff */
[----:B------:R-:W-:Y:S11]  /*4e20*/  @!P0 BRA `(.L_x_86) ;  /* 0x0000000000188947 */ /* 0x000ff60003800000 */
[----:B------:R-:W-:Y:S02]  /*4e30*/  LOP3.LUT P0, RZ, R45, 0xff, RZ, 0xc0, !PT ;  /* 0x000000ff2dff7812 */ /* 0x000fe4000780c0ff */
[----:B------:R-:W-:Y:S04]  /*4e40*/  ISETP.NE.U32.AND P1, PT, R2, RZ, PT ;  /* 0x000000ff0200720c */ /* 0x000fe80003f25070 */
[----:B------:R-:W-:Y:S04]  /*4e50*/  ISETP.NE.AND.EX P1, PT, R3, RZ, PT, P1 ;  /* 0x000000ff0300720c */ /* 0x000fe80003f25310 */
[----:B------:R-:W-:Y:S03]  /*4e60*/  PLOP3.LUT P1, PT, P1, PT, PT, 0x8, 0x80 ;  /* 0x000000000080781c */ /* 0x000fe60000f2e170 */
[----:B------:R-:W-:Y:S11]  /*4e70*/  @P0 FSETP.EQ.AND P1, PT, R26, RZ, PT ;  /* 0x000000ff1a00020b */ /* 0x000ff60003f22000 */
[----:B------:R-:W-:Y:S02]  /*4e80*/  @!UPT UIADD3 URZ, UPT, UPT, URZ, URZ, URZ ;  /* 0x000000fffffff290 */ /* 0x000fe4000fffe0ff */
.L_x_86:
[----:B------:R-:W-:Y:S01]  /*4e90*/  ULEA UR4, UR12, UR24, 0x3 ;  /* 0x000000180c047291 */ /* 0x000fe2000f8e18ff */
[----:B------:R-:W-:Y:S02]  /*4ea0*/  SHF.L.U32 R9, R15, 0x1f, RZ ;  /* 0x0000001f0f097819 */ /* 0x000fe400000006ff */
[----:B------:R-:W-:Y:S04]  /*4eb0*/  ELECT P0, URZ, PT ;  /* 0x0000000000ff782f */ /* 0x000fe80003800000 */
[----:B------:R-:W-:Y:S02]  /*4ec0*/  PLOP3.LUT P1, PT, P1, P0, PT, 0xf2, 0x2f ;  /* 0x00000000002f781c */ /* 0x000fe40000f21e72 */
[----:B------:R-:W3:Y:S11]  /*4ed0*/  SYNCS.PHASECHK.TRANS64.TRYWAIT P2, [UR4+0x78], R9 ;  /* 0x00007809ff0075a7 */ /* 0x000ef60008041104 */
[----:B------:R-:W-:Y:S05]  /*4ee0*/  @!P1 IADD3 R8, P0, PT, R16, 0x580, RZ ;  /* 0x0000058010089810 */ /* 0x000fea0007f1e0ff */
[----:B-1----:R-:W-:Y:S01]  /*4ef0*/  @!P1 IMAD.X R6, RZ, RZ, R17, P0 ;  /* 0x000000ffff069224 */ /* 0x002fe200000e0611 */
[----:B---3--:R-:W-:Y:S07]  /*4f00*/  @!P2 BRA `(.L_x_87) ;  /* 0x000000340034a947 */ /* 0x008fee0003800000 */
.L_x_162:
[----:B------:R-:W-:Y:S01]  /*4f10*/  @!P1 R2UR UR7, R6 ;  /* 0x00000000060792ca */ /* 0x000fe200000e0000 */
[----:B------:R-:W-:Y:S01]  /*4f20*/  UIADD3 UR5, UPT, UPT, UR12, 0x1, URZ ;  /* 0x000000010c057890 */ /* 0x000fe2000fffe0ff */
[----:B------:R-:W-:Y:S01]  /*4f30*/  @!P1 R2UR UR6, R8 ;  /* 0x00000000080692ca */ /* 0x000fe200000e0000 */
[----:B------:R-:W-:Y:S01]  /*4f40*/  UIADD3 UR9, UPT, UPT, UR4, 0x60, URZ ;  /* 0x0000006004097890 */ /* 0x000fe2000fffe0ff */
[----:B------:R-:W-:Y:S01]  /*4f50*/  @!P1 IMAD.MOV.U32 R6, RZ, RZ, 0x1000 ;  /* 0x00001000ff069424 */ /* 0x000fe200078e00ff */
[----:B------:R-:W-:Y:S01]  /*4f60*/  UISETP.NE.AND UP0, UPT, UR5, 0x3, UPT ;  /* 0x000000030500788c */ /* 0x000fe2000bf05270 */
[----:B------:R-:W-:Y:S01]  /*4f70*/  VIADD R14, R14, 0x1 ;  /* 0x000000010e0e7836 */ /* 0x000fe20000000000 */
[----:B------:R-:W-:Y:S01]  /*4f80*/  UMOV UR22, 0x0 ;  /* 0x0000000000167882 */ /* 0x000fe20000000000 */
[----:B------:R-:W-:Y:S01]  /*4f90*/  UMOV UR23, 0x10000000 ;  /* 0x1000000000177882 */ /* 0x000fe20000000000 */
[----:B------:R-:W-:Y:S04]  /*4fa0*/  UPRMT UR20, UR54, 0x654, UR9 ;  /* 0x0000065436147896 */ /* 0x000fe80008000009 */
[----:B-1----:R-:W-:Y:S01]  /*4fb0*/  IMAD.U32 R9, RZ, RZ, UR7 ;  /* 0x00000007ff097e24 */ /* 0x002fe2000f8e00ff */
[----:B------:R-:W-:Y:S01]  /*4fc0*/  USEL UR7, URZ, 0x1, UP0 ;  /* 0x00000001ff077887 */ /* 0x000fe20008000000 */
[----:B------:R-:W-:Y:S01]  /*4fd0*/  IMAD.U32 R8, RZ, RZ, UR6 ;  /* 0x00000006ff087e24 */ /* 0x000fe2000f8e00ff */
[----:B------:R-:W-:Y:S02]  /*4fe0*/  USEL UR6, UR5, URZ, UP0 ;  /* 0x000000ff05067287 */ /* 0x000fe40008000000 */
[----:B------:R-:W-:Y:S01]  /*4ff0*/  VOTEU.ALL UP0, P1 ;  /* 0x0000000000ff7886 */ /* 0x000fe20000800000 */
[----:B------:R-:W-:Y:S02]  /*5000*/  @!P1 R2UR UR19, R9 ;  /* 0x00000000091392ca */ /* 0x000fe400000e0000 */
[----:B------:R-:W-:Y:S02]  /*5010*/  @!P1 R2UR UR18, R8 ;  /* 0x00000000081292ca */ /* 0x000fe400000e0000 */
[----:B------:R-:W-:Y:S01]  /*5020*/  @!UP0 ULEA UR5, UR12, UR24, 0xc ;  /* 0x000000180c058291 */ /* 0x000fe2000f8e60ff */
[----:B------:R-:W-:Y:S02]  /*5030*/  LOP3.LUT R15, R15, UR7, RZ, 0x3c, !PT ;  /* 0x000000070f0f7c12 */ /* 0x000fe4000f8e3cff */
[----:B------:R-:W-:Y:S01]  /*5040*/  UMOV UR12, UR36 ;  /* 0x00000024000c7c82 */ /* 0x000fe20008000000 */
[----:B------:R-:W-:Y:S01]  /*5050*/  @!UP0 UIADD3 UR8, UPT, UPT, UR5, 0x200, URZ ;  /* 0x0000020005088890 */ /* 0x000fe2000fffe0ff */
[----:B------:R-:W-:Y:S01]  /*5060*/  SHF.L.U32 R0, R15, 0x1f, RZ ;  /* 0x0000001f0f007819 */ /* 0x000fe200000006ff */
[----:B------:R-:W-:Y:S01]  /*5070*/  VOTEU.ALL UP0, P1 ;  /* 0x0000000000ff7886 */ /* 0x000fe20000800000 */
[----:B------:R-:W-:Y:S06]  /*5080*/  ULEA UR5, UR6, UR24, 0x3 ;  /* 0x0000001806057291 */ /* 0x000fec000f8e18ff */
[----:B------:R1:W-:Y:S01]  /*5090*/  @!UP0 UTMALDG.3D [UR8], [UR18], desc[UR22] ;  /* 0x00001608120085b4 */ /* 0x0003e20008011000 */
[----:B------:R1:W-:Y:S01]  /*50a0*/  @!P1 SYNCS.ARRIVE.TRANS64.RED.A0TR RZ, [UR4+0x60], R6 ;  /* 0x00006006ffff99a7 */ /* 0x0003e20008300404 */
[----:B------:R-:W-:Y:S01]  /*50b0*/  SYNCS.ARRIVE.TRANS64.RED.A1T0 RZ, [UR20], RZ ;  /* 0x000000ffffff79a7 */ /* 0x000fe20008100414 */
[----:B------:R-:W3:Y:S02]  /*50c0*/  SYNCS.PHASECHK.TRANS64.TRYWAIT P0, [UR5+0x78], R0 ;  /* 0x00007800ff0075a7 */ /* 0x000ee40008001105 */
[----:B-1-3--:R-:W-:Y:S05]  /*50d0*/  @!P0 BRA `(.L_x_88) ;  /* 0x0000003000d88947 */ /* 0x00afea0003800000 */
.L_x_164:
[----:B------:R-:W-:Y:S01]  /*50e0*/  UIADD3 UR9, UPT, UPT, UR5, 0x60, URZ ;  /* 0x0000006005097890 */ /* 0x000fe2000fffe0ff */
[----:B-1----:R-:W-:Y:S01]  /*50f0*/  @!P1 IADD3 R6, P0, PT, R16, 0x580, RZ ;  /* 0x0000058010069810 */ /* 0x002fe20007f1e0ff */
[----:B------:R-:W-:Y:S01]  /*5100*/  UPLOP3.LUT UP3, UPT, UPT, UPT, UPT, 0x80, 0x8 ;  /* 0x000000000008789c */ /* 0x000fe20003f6f070 */
[----:B------:R-:W-:Y:S01]  /*5110*/  R2UR UR23, R47 ;  /* 0x000000002f1772ca */ /* 0x000fe200000e0000 */
[----:B------:R-:W-:Y:S01]  /*5120*/  UMOV UR20, 0x0 ;  /* 0x0000000000147882 */ /* 0x000fe20000000000 */
[----:B------:R-:W-:Y:S01]  /*5130*/  @!P1 R2UR UR7, R6 ;  /* 0x00000000060792ca */ /* 0x000fe200000e0000 */
[----:B------:R-:W-:Y:S01]  /*5140*/  @!P1 IMAD.X R0, RZ, RZ, R17, P0 ;  /* 0x000000ffff009224 */ /* 0x000fe200000e0611 */
[----:B------:R-:W-:Y:S01]  /*5150*/  UMOV UR21, 0x10000000 ;  /* 0x1000000000157882 */ /* 0x000fe20000000000 */
[----:B------:R-:W-:Y:S01]  /*5160*/  UMOV UR12, UR36 ;  /* 0x00000024000c7c82 */ /* 0x000fe20008000000 */
[----:B------:R-:W-:Y:S01]  /*5170*/  VOTEU.ALL UP0, P1 ;  /* 0x0000000000ff7886 */ /* 0x000fe20000800000 */
[----:B------:R-:W-:Y:S01]  /*5180*/  R2UR UR22, R48 ;  /* 0x00000000301672ca */ /* 0x000fe200000e0000 */
[----:B------:R-:W-:Y:S01]  /*5190*/  UMOV UR36, UR27 ;  /* 0x0000001b00247c82 */ /* 0x000fe20008000000 */
[----:B------:R-:W-:Y:S02]  /*51a0*/  @!P1 R2UR UR4, R0 ;  /* 0x00000000000492ca */ /* 0x000fe400000e0000 */
[----:B------:R-:W-:Y:S01]  /*51b0*/  @!UP0 UIADD3 UR10, UPT, UPT, UR10, 0x20, URZ ;  /* 0x000000200a0a8890 */ /* 0x000fe2000fffe0ff */
[C---:B------:R-:W-:Y:S01]  /*51c0*/  ISETP.NE.AND P0, PT, R14.reuse, 0x2, PT ;  /* 0x000000020e00780c */ /* 0x040fe20003f05270 */
[----:B------:R-:W-:Y:S02]  /*51d0*/  UIADD3 UR26, UPT, UPT, UR13, UR23, URZ ;  /* 0x000000170d1a7290 */ /* 0x000fe4000fffe0ff */
[----:B------:R-:W-:Y:S01]  /*51e0*/  IMAD.U32 R8, RZ, RZ, UR7 ;  /* 0x00000007ff087e24 */ /* 0x000fe2000f8e00ff */
[----:B------:R-:W-:Y:S02]  /*51f0*/  SEL R0, RZ, 0x1, P0 ;  /* 0x00000001ff007807 */ /* 0x000fe40000000000 */
[----:B------:R-:W-:Y:S02]  /*5200*/  SEL R14, R14, RZ, P0 ;  /* 0x000000ff0e0e7207 */ /* 0x000fe40000000000 */
[----:B------:R-:W-:Y:S01]  /*5210*/  @!P1 R2UR UR18, R8 ;  /* 0x00000000081292ca */ /* 0x000fe200000e0000 */
[----:B------:R-:W-:Y:S01]  /*5220*/  UIADD3 UR25, UPT, UPT, UR14, UR22, URZ ;  /* 0x000000160e197290 */ /* 0x000fe2000fffe0ff */
[----:B------:R-:W-:Y:S01]  /*5230*/  IMAD.U32 R9, RZ, RZ, UR4 ;  /* 0x00000004ff097e24 */ /* 0x000fe2000f8e00ff */
[----:B------:R-:W-:Y:S01]  /*5240*/  @!UP0 ULEA UR4, UR6, UR24, 0xc ;  /* 0x0000001806048291 */ /* 0x000fe2000f8e60ff */
[----:B------:R-:W-:Y:S03]  /*5250*/  LOP3.LUT R13, R13, R0, RZ, 0x3c, !PT ;  /* 0x000000000d0d7212 */ /* 0x000fe600078e3cff */
[----:B------:R-:W-:Y:S01]  /*5260*/  @!P1 R2UR UR19, R9 ;  /* 0x00000000091392ca */ /* 0x000fe200000e0000 */
[----:B------:R-:W-:Y:S01]  /*5270*/  @!UP0 UIADD3 UR8, UPT, UPT, UR4, 0x200, URZ ;  /* 0x0000020004088890 */ /* 0x000fe2000fffe0ff */
[----:B------:R-:W-:Y:S01]  /*5280*/  VOTEU.ALL UP0, P1 ;  /* 0x0000000000ff7886 */ /* 0x000fe20000800000 */
[----:B------:R-:W-:Y:S10]  /*5290*/  UPRMT UR4, UR54, 0x654, UR9 ;  /* 0x0000065436047896 */ /* 0x000ff40008000009 */
[----:B------:R1:W-:Y:S01]  /*52a0*/  @!UP0 UTMALDG.3D [UR8], [UR18], desc[UR20] ;  /* 0x00001408120085b4 */ /* 0x0003e20008011000 */
[----:B------:R3:W-:Y:S01]  /*52b0*/  @!P1 SYNCS.ARRIVE.TRANS64.RED.A0TR RZ, [UR5+0x60], R7 ;  /* 0x00006007ffff99a7 */ /* 0x0007e20008300405 */
[----:B------:R-:W-:Y:S01]  /*52c0*/  SYNCS.ARRIVE.TRANS64.RED.A1T0 RZ, [UR4], RZ ;  /* 0x000000ffffff79a7 */ /* 0x000fe20008100404 */
[----:B------:R-:W-:Y:S04]  /*52d0*/  UIADD3 UR4, UPT, UPT, UR6, 0x1, URZ ;  /* 0x0000000106047890 */ /* 0x000fe8000fffe0ff */
[----:B------:R-:W-:Y:S04]  /*52e0*/  UISETP.NE.AND UP0, UPT, UR4, 0x3, UPT ;  /* 0x000000030400788c */ /* 0x000fe8000bf05270 */
[----:B------:R-:W-:Y:S06]  /*52f0*/  USEL UR5, URZ, 0x1, UP0 ;  /* 0x00000001ff057887 */ /* 0x000fec0008000000 */
[----:B------:R-:W-:Y:S01]  /*5300*/  LOP3.LUT R15, R15, UR5, RZ, 0x3c, !PT ;  /* 0x000000050f0f7c12 */ /* 0x000fe2000f8e3cff */
[----:B-1----:R-:W-:Y:S01]  /*5310*/  USEL UR12, UR4, URZ, UP0 ;  /* 0x000000ff040c7287 */ /* 0x002fe20008000000 */
[----:B------:R-:W-:Y:S11]  /*5320*/  BRA.U UP1, `(.L_x_89) ;  /* 0xfffffff101f07547 */ /* 0x000ff6000b83ffff */
[----:B------:R-:W-:Y:S01]  /*5330*/  UIADD3 UR24, UPT, UPT, UR24, 0x78, URZ ;  /* 0x0000007818187890 */ /* 0x000fe2000fffe0ff */
[----:B------:R-:W-:-:S03]  /*5340*/  SHF.L.U32 R2, R15, 0x1f, RZ ;  /* 0x0000001f0f027819 */ /* 0x000fc600000006ff */
[----:B------:R-:W-:-:S09]  /*5350*/  ULEA UR4, UR12, UR24, 0x3 ;  /* 0x000000180c047291 */ /* 0x000fd2000f8e18ff */
[----:B------:R-:W1:Y:S02]  /*5360*/  SYNCS.PHASECHK.TRANS64.TRYWAIT P0, [UR4], R2 ;  /* 0x00000002ff0075a7 */ /* 0x000e640008001104 */
[----:B-1----:R-:W-:Y:S05]  /*5370*/  @!P0 BRA `(.L_x_90) ;  /* 0x0000003000488947 */ /* 0x002fea0003800000 */
.L_x_166:
        /* <DEDUP_REMOVED lines=9> */
.L_x_168:
[----:B------:R-:W-:-:S04]  /*5410*/  UIADD3 UR4, UPT, UPT, UR4, 0x1, URZ ;  /* 0x0000000104047890 */ /* 0x000fc8000fffe0ff */
[----:B------:R-:W-:-:S04]  /*5420*/  UISETP.NE.AND UP0, UPT, UR4, 0x3, UPT ;  /* 0x000000030400788c */ /* 0x000fc8000bf05270 */
[----:B------:R-:W-:Y:S02]  /*5430*/  USEL UR5, URZ, 0x1, UP0 ;  /* 0x00000001ff057887 */ /* 0x000fe40008000000 */
[----:B------:R-:W-:-:S04]  /*5440*/  USEL UR4, UR4, URZ, UP0 ;  /* 0x000000ff04047287 */ /* 0x000fc80008000000 */
[----:B------:R-:W-:Y:S01]  /*5450*/  ULEA UR4, UR4, UR24, 0x3 ;  /* 0x0000001804047291 */ /* 0x000fe2000f8e18ff */
[----:B-1----:R-:W-:-:S04]  /*5460*/  LOP3.LUT R2, R15, UR5, RZ, 0x3c, !PT ;  /* 0x000000050f027c12 */ /* 0x002fc8000f8e3cff */
[----:B------:R-:W-:Y:S01]  /*5470*/  SHF.L.U32 R2, R2, 0x1f, RZ ;  /* 0x0000001f02027819 */ /* 0x000fe200000006ff */
[----:B------:R-:W-:-:S07]  /*5480*/  IMAD.U32 R0, RZ, RZ, UR4 ;  /* 0x00000004ff007e24 */ /* 0x000fce000f8e00ff */
.L_x_92:
[----:B-1----:R1:W4:Y:S02]  /*5490*/  SYNCS.PHASECHK.TRANS64.TRYWAIT P0, [R0+URZ], R2 ;  /* 0x00000002000075a7 */ /* 0x00232400080011ff */
[----:B----4-:R-:W-:Y:S05]  /*54a0*/  @!P0 NANOSLEEP.SYNCS 0x989680 ;  /* 0x009896800000895d */ /* 0x010fea0003900000 */
[----:B------:R-:W4:Y:S02]  /*54b0*/  @!P0 SYNCS.PHASECHK.TRANS64 P0, [R0+URZ], R2 ;  /* 0x00000002000085a7 */ /* 0x000f2400080010ff */
[----:B--2-4-:R-:W-:Y:S05]  /*54c0*/  @P0 EXIT ;  /* 0x000000000000094d */ /* 0x014fea0003800000 */
[----:B------:R-:W-:Y:S05]  /*54d0*/  BRA `(.L_x_92) ;  /* 0xfffffffc00ec7947 */ /* 0x000fea000383ffff */
.L_x_80:
[----:B------:R-:W-:-:S06]  /*54e0*/  UISETP.GE.AND UP0, UPT, UR22, 0x4, UPT ;  /* 0x000000041600788c */ /* 0x000fcc000bf06270 */
[----:B------:R-:W-:-:S13]  /*54f0*/  PLOP3.LUT P0, PT, PT, PT, UP0, 0x80, 0x8 ;  /* 0x000000000008781c */ /* 0x000fda0003f0f008 */
[----:B-1----:R-:W-:Y:S05]  /*5500*/  @!P0 EXIT ;  /* 0x000000000000894d */ /* 0x002fea0003800000 */
[----:B------:R-:W-:Y:S01]  /*5510*/  BAR.SYNC.DEFER_BLOCKING 0x6, 0xa0 ;  /* 0x0182800000007b1d */ /* 0x000fe20000010000 */
[C---:B------:R-:W-:Y:S01]  /*5520*/  IMAD.SHL.U32 R3, R55.reuse, 0x20, RZ ;  /* 0x0000002037037824 */ /* 0x040fe200078e00ff */
[C---:B------:R-:W-:Y:S01]  /*5530*/  LOP3.LUT P0, RZ, R55.reuse, 0x4, RZ, 0xc0, !PT ;  /* 0x0000000437ff7812 */ /* 0x040fe2000780c0ff */
[C---:B------:R-:W-:Y:S01]  /*5540*/  IMAD.SHL.U32 R2, R55.reuse, 0x10, RZ ;  /* 0x0000001037027824 */ /* 0x040fe200078e00ff */
[----:B------:R-:W-:Y:S01]  /*5550*/  CS2R R52, SRZ ;  /* 0x0000000000347805 */ /* 0x000fe2000001ff00 */
[----:B------:R-:W-:Y:S01]  /*5560*/  IMAD.SHL.U32 R44, R55, 0x4, RZ ;  /* 0x00000004372c7824 */ /* 0x000fe200078e00ff */
[----:B------:R-:W-:Y:S01]  /*5570*/  UMOV UR44, 0x400 ;  /* 0x00000400002c7882 */ /* 0x000fe20000000000 */
[----:B------:R-:W1:Y:S01]  /*5580*/  LDCU.64 UR4, c[0x0][0x890] ;  /* 0x00011200ff0477ac */ /* 0x000e620008000a00 */
[----:B------:R-:W2:Y:S01]  /*5590*/  LDC.64 R42, c[0x0][0x8b0] ;  /* 0x00022c00ff2a7b82 */ /* 0x000ea20000000a00 */
[----:B------:R-:W-:Y:S01]  /*55a0*/  LOP3.LUT R4, R3, 0xc0, RZ, 0xc0, !PT ;  /* 0x000000c003047812 */ /* 0x000fe200078ec0ff */
[----:B------:R-:W-:Y:S01]  /*55b0*/  IMAD.U32 R23, R55, 0x10000, RZ ;  /* 0x0001000037177824 */ /* 0x000fe200078e00ff */
[----:B------:R-:W-:Y:S01]  /*55c0*/  ULEA UR44, UR54, UR44, 0x18 ;  /* 0x0000002c362c7291 */ /* 0x000fe2000f8ec0ff */
[----:B------:R-:W-:Y:S01]  /*55d0*/  LOP3.LUT R2, R2, 0x600, RZ, 0xc0, !PT ;  /* 0x0000060002027812 */ /* 0x000fe200078ec0ff */
[----:B------:R-:W-:Y:S01]  /*55e0*/  IMAD.MOV.U32 R54, RZ, RZ, 0x10 ;  /* 0x00000010ff367424 */ /* 0x000fe200078e00ff */
[----:B------:R-:W-:Y:S01]  /*55f0*/  LOP3.LUT R44, R4, 0x18, R44, 0xf8, !PT ;  /* 0x00000018042c7812 */ /* 0x000fe200078ef82c */
[----:B------:R-:W-:Y:S01]  /*5600*/  IMAD.MOV.U32 R22, RZ, RZ, RZ ;  /* 0x000000ffff167224 */ /* 0x000fe200078e00ff */
[----:B------:R-:W3:Y:S01]  /*5610*/  LDC.64 R40, c[0x0][0x8a8] ;  /* 0x00022a00ff287b82 */ /* 0x000ee20000000a00 */
[----:B------:R-:W-:Y:S01]  /*5620*/  SHF.R.U32.HI R4, RZ, 0x1, R55 ;  /* 0x00000001ff047819 */ /* 0x000fe20000011637 */
[----:B------:R-:W-:Y:S01]  /*5630*/  IMAD.MOV.U32 R51, RZ, RZ, RZ ;  /* 0x000000ffff337224 */ /* 0x000fe200078e00ff */
[----:B------:R-:W-:Y:S01]  /*5640*/  LOP3.LUT R2, R2, 0x20, R3, 0xf8, !PT ;  /* 0x0000002002027812 */ /* 0x000fe200078ef803 */
[----:B------:R-:W4:Y:S01]  /*5650*/  LDCU UR63, c[0x0][0x370] ;  /* 0x00006e00ff3f77ac */ /* 0x000f220008000800 */
[----:B------:R-:W-:-:S02]  /*5660*/  LOP3.LUT R23, R23, 0x600000, RZ, 0xc0, !PT ;  /* 0x0060000017177812 */ /* 0x000fc400078ec0ff */
[----:B------:R-:W-:Y:S01]  /*5670*/  LOP3.LUT R44, R44, 0x8, R4, 0x78, !PT ;  /* 0x000000082c2c7812 */ /* 0x000fe200078e7804 */
[----:B------:R-:W4:Y:S01]  /*5680*/  LDS R0, [UR44+0x150] ;  /* 0x0001502cff007984 */ /* 0x000f220008000800 */
[----:B-1----:R-:W-:Y:S01]  /*5690*/  IMAD.U32 R57, RZ, RZ, UR4 ;  /* 0x00000004ff397e24 */ /* 0x002fe2000f8e00ff */
[----:B------:R-:W-:Y:S01]  /*56a0*/  UIADD3 UR4, UPT, UPT, UR44, 0x200, URZ ;  /* 0x000002002c047890 */ /* 0x000fe2000fffe0ff */
[----:B------:R-:W-:Y:S01]  /*56b0*/  LOP3.LUT R2, R2, 0x100, R3, 0xf8, !PT ;  /* 0x0000010002027812 */ /* 0x000fe200078ef803 */
[----:B------:R-:W-:Y:S01]  /*56c0*/  IMAD.U32 R56, RZ, RZ, UR5 ;  /* 0x00000005ff387e24 */ /* 0x000fe2000f8e00ff */
[----:B------:R-:W-:Y:S01]  /*56d0*/  LOP3.LUT R55, R55, 0x60, RZ, 0xc0, !PT ;  /* 0x0000006037377812 */ /* 0x000fe200078ec0ff */
[----:B------:R-:W1:Y:S01]  /*56e0*/  LDCU UR43, c[0x0][0xb0c] ;  /* 0x00016180ff2b77ac */ /* 0x000e620008000800 */
[----:B------:R-:W-:Y:S01]  /*56f0*/  LOP3.LUT R44, R2, R44, RZ, 0xfc, !PT ;  /* 0x0000002c022c7212 */ /* 0x000fe200078efcff */
[----:B------:R-:W-:Y:S01]  /*5700*/  IMAD.U32 R59, RZ, RZ, UR4 ;  /* 0x00000004ff3b7e24 */ /* 0x000fe2000f8e00ff */
[----:B------:R-:W-:Y:S01]  /*5710*/  SEL R54, R54, 0xfffffff0, !P0 ;  /* 0xfffffff036367807 */ /* 0x000fe20004000000 */
[----:B------:R-:W1:Y:S01]  /*5720*/  LDCU UR39, c[0x0][0xb30] ;  /* 0x00016600ff2777ac */ /* 0x000e620008000800 */
[----:B------:R-:W1:Y:S01]  /*5730*/  LDCU.64 UR60, c[0x0][0x888] ;  /* 0x00011100ff3c77ac */ /* 0x000e620008000a00 */
[----:B------:R-:W1:Y:S01]  /*5740*/  LDCU.64 UR40, c[0x0][0xb28] ;  /* 0x00016500ff2877ac */ /* 0x000e620008000a00 */
[----:B------:R-:W1:Y:S01]  /*5750*/  LDCU.128 UR56, c[0x0][0xb10] ;  /* 0x00016200ff3877ac */ /* 0x000e620008000c00 */
[----:B------:R-:W1:Y:S01]  /*5760*/  LDCU UR62, c[0x0][0x374] ;  /* 0x00006e80ff3e77ac */ /* 0x000e620008000800 */
[----:B------:R-:W-:Y:S01]  /*5770*/  UMOV UR55, 0x1 ;  /* 0x0000000100377882 */ /* 0x000fe20000000000 */
[----:B------:R-:W-:Y:S01]  /*5780*/  UMOV UR46, URZ ;  /* 0x000000ff002e7c82 */ /* 0x000fe20008000000 */
[----:B------:R-:W-:Y:S01]  /*5790*/  UMOV UR53, URZ ;  /* 0x000000ff00357c82 */ /* 0x000fe20008000000 */
[----:B------:R-:W-:Y:S01]  /*57a0*/  UMOV UR52, URZ ;  /* 0x000000ff00347c82 */ /* 0x000fe20008000000 */
[----:B-1234-:R-:W-:-:S07]  /*57b0*/  IMAD.IADD R23, R0, 0x1, R23 ;  /* 0x0000000100177824 */ /* 0x01efce00078e0217 */
.L_x_123:
[C---:B------:R-:W-:Y:S02]  /*57c0*/  LEA R0, R51.reuse, UR44, 0x3 ;  /* 0x0000002c33007c11 */ /* 0x040fe4000f8e18ff */
[----:B------:R-:W-:Y:S02]  /*57d0*/  SHF.L.U32 R2, R52, 0x1f, RZ ;  /* 0x0000001f34027819 */ /* 0x000fe400000006ff */
[----:B-1----:R-:W-:Y:S02]  /*57e0*/  LEA R4, R51, UR44, 0x4 ;  /* 0x0000002c33047c11 */ /* 0x002fe4000f8e20ff */
[----:B------:R-:W1:Y:S02]  /*57f0*/  SYNCS.PHASECHK.TRANS64.TRYWAIT P0, [R0+URZ+0xa0], R2 ;  /* 0x0000a002000075a7 */ /* 0x000e6400080011ff */
[----:B-1----:R-:W-:Y:S05]  /*5800*/  @!P0 BRA `(.L_x_93) ;  /* 0x0000002c00548947 */ /* 0x002fea0003800000 */
.L_x_169:
[----:B------:R-:W-:Y:S01]  /*5810*/  R2UR UR7, R58 ;  /* 0x000000003a0772ca */ /* 0x000fe200000e0000 */
[----:B------:R-:W2:Y:S01]  /*5820*/  LDS.128 R4, [R4+0x130] ;  /* 0x0001300004047984 */ /* 0x000ea20000000c00 */
[----:B-1----:R-:W-:Y:S01]  /*5830*/  VIADD R0, R0, 0xb0 ;  /* 0x000000b000007836 */ /* 0x002fe20000000000 */
[----:B------:R-:W-:Y:S04]  /*5840*/  UISETP.GE.AND UP0, UPT, UR42, 0x1, UPT ;  /* 0x000000012a00788c */ /* 0x000fe8000bf06270 */
[----:B------:R-:W-:Y:S01]  /*5850*/  PRMT R0, RZ, 0x654, R0 ;  /* 0x00000654ff007816 */ /* 0x000fe20000000000 */
[----:B------:R-:W-:Y:S01]  /*5860*/  @!PT LDS RZ, [RZ] ;  /* 0x00000000fffff984 */ /* 0x000fe20000000800 */
[----:B------:R-:W-:Y:S01]  /*5870*/  @!PT LDS RZ, [RZ] ;  /* 0x00000000fffff984 */ /* 0x000fe20000000800 */
[----:B------:R-:W-:Y:S01]  /*5880*/  @!PT LDS RZ, [RZ] ;  /* 0x00000000fffff984 */ /* 0x000fe20000000800 */
[----:B------:R-:W-:Y:S01]  /*5890*/  @!PT LDS RZ, [RZ] ;  /* 0x00000000fffff984 */ /* 0x000fe20000000800 */
[----:B------:R1:W-:Y:S06]  /*58a0*/  MEMBAR.ALL.CTA ;  /* 0x0000000000007992 */ /* 0x0003ec0000008000 */
[----:B-1----:R-:W1:Y:S02]  /*58b0*/  FENCE.VIEW.ASYNC.S ;  /* 0x00000000000073c6 */ /* 0x002e640000000000 */
[----:B-1----:R1:W-:Y:S01]  /*58c0*/  SYNCS.ARRIVE.TRANS64.RED.A1T0 RZ, [R0+URZ], RZ ;  /* 0x000000ff00ff79a7 */ /* 0x0023e200081004ff */
[----:B--2---:R-:W-:Y:S11]  /*58d0*/  LOP3.LUT P0, RZ, R6, 0x1, RZ, 0xc0, !PT ;  /* 0x0000000106ff7812 */ /* 0x004ff6000780c0ff */
[----:B------:R-:W-:Y:S02]  /*58e0*/  @!UPT UIADD3 URZ, UPT, UPT, URZ, URZ, URZ ;  /* 0x000000fffffff290 */ /* 0x000fe4000fffe0ff */
[----:B------:R-:W-:Y:S01]  /*58f0*/  VOTEU.ANY UP1, P0 ;  /* 0x0000000000ff7886 */ /* 0x000fe20000020100 */
[----:B------:R-:W-:Y:S01]  /*5900*/  PLOP3.LUT P0, PT, PT, PT, UP1, 0x80, 0x8 ;  /* 0x000000000008781c */ /* 0x000fe20003f0f018 */
[----:B------:R-:W-:Y:S06]  /*5910*/  UP2UR UR4, UPR, URZ, 0x2 ;  /* 0x00000002ff047883 */ /* 0x000fec0008000000 */
[----:B------:R-:W-:Y:S06]  /*5920*/  IMAD.U32 R60, RZ, RZ, UR4 ;  /* 0x00000004ff3c7e24 */ /* 0x000fec000f8e00ff */
[----:B------:R-:W-:Y:S02]  /*5930*/  @P0 SHF.R.U32.HI R2, RZ, 0x10, R5 ;  /* 0x00000010ff020819 */ /* 0x000fe40000011605 */
[----:B------:R-:W-:Y:S02]  /*5940*/  @P0 MOV R3, R4 ;  /* 0x0000000400030202 */ /* 0x000fe40000000f00 */
[----:B------:R-:W-:Y:S02]  /*5950*/  @P0 R2UR UR4, R2 ;  /* 0x00000000020402ca */ /* 0x000fe400000e0000 */
[----:B------:R-:W-:Y:S02]  /*5960*/  @P0 LOP3.LUT R4, R5, 0xffff, RZ, 0xc0, !PT ;  /* 0x0000ffff05040812 */ /* 0x000fe400078ec0ff */
[----:B------:R-:W-:Y:S02]  /*5970*/  @P0 R2UR UR6, R3 ;  /* 0x00000000030602ca */ /* 0x000fe400000e0000 */
[----:B------:R-:W-:Y:S07]  /*5980*/  @P0 R2UR UR5, R4 ;  /* 0x00000000040502ca */ /* 0x000fee00000e0000 */
[----:B------:R-:W-:Y:S02]  /*5990*/  @UP1 UMOV UR7, UR4 ;  /* 0x0000000400071c82 */ /* 0x000fe40008000000 */
[----:B------:R-:W-:Y:S02]  /*59a0*/  IMAD.U32 R58, RZ, RZ, UR7 ;  /* 0x00000007ff3a7e24 */ /* 0x000fe4000f8e00ff */
[----:B------:R-:W-:Y:S02]  /*59b0*/  @UP1 UMOV UR38, UR6 ;  /* 0x0000000600261c82 */ /* 0x000fe40008000000 */
[----:B------:R-:W-:Y:S01]  /*59c0*/  @UP1 UMOV UR37, UR5 ;  /* 0x0000000500251c82 */ /* 0x000fe20008000000 */
[----:B-1----:R-:W-:Y:S05]  /*59d0*/  BRA.U !UP0, `(.L_x_94) ;  /* 0x0000000108cc7547 */ /* 0x002fea000b800000 */
[----:B------:R-:W1:Y:S01]  /*59e0*/  LDCU UR12, c[0x0][0xb20] ;  /* 0x00016400ff0c77ac */ /* 0x000e620008000800 */
[----:B------:R-:W-:Y:S02]  /*59f0*/  UIMAD.WIDE.U32 UR4, UR62, UR59, URZ ;  /* 0x0000003b3e0472a5 */ /* 0x000fe4000f8e00ff */
[----:B------:R-:W-:Y:S02]  /*5a00*/  UIMAD.WIDE.U32 UR6, UR63, UR56, URZ ;  /* 0x000000383f0672a5 */ /* 0x000fe4000f8e00ff */
[----:B------:R-:W-:Y:S02]  /*5a10*/  UISETP.NE.AND UP0, UPT, UR58, 0x1, UPT ;  /* 0x000000013a00788c */ /* 0x000fe4000bf05270 */
[----:B------:R-:W-:Y:S02]  /*5a20*/  UIMAD.WIDE.U32 UR8, UR37, UR59, URZ ;  /* 0x0000003b250872a5 */ /* 0x000fe4000f8e00ff */
[----:B------:R-:W-:Y:S02]  /*5a30*/  UIMAD.WIDE.U32 UR10, UR38, UR56, URZ ;  /* 0x00000038260a72a5 */ /* 0x000fe4000f8e00ff */
[----:B------:R-:W-:Y:S02]  /*5a40*/  UISETP.NE.AND UP1, UPT, UR43, 0x1, UPT ;  /* 0x000000012b00788c */ /* 0x000fe4000bf25270 */
[----:B------:R-:W-:Y:S01]  /*5a50*/  UISETP.NE.AND UP2, UPT, UR42, 0x1, UPT ;  /* 0x000000012a00788c */ /* 0x000fe2000bf45270 */
[----:B------:R-:W-:Y:S02]  /*5a60*/  UMOV UR4, UR5 ;  /* 0x0000000500047c82 */ /* 0x000fe40008000000 */
[----:B-1----:R-:W-:Y:S03]  /*5a70*/  USHF.R.U32.HI UR5, URZ, UR12, UR4 ;  /* 0x0000000cff057299 */ /* 0x002fe60008011604 */
[----:B------:R-:W-:Y:S02]  /*5a80*/  UMOV UR4, UR7 ;  /* 0x0000000700047c82 */ /* 0x000fe40008000000 */
[----:B------:R-:W-:Y:S02]  /*5a90*/  USHF.R.U32.HI UR7, URZ, UR57, UR4 ;  /* 0x00000039ff077299 */ /* 0x000fe40008011604 */
[----:B------:R-:W-:Y:S02]  /*5aa0*/  USEL UR4, UR62, UR5, !UP0 ;  /* 0x000000053e047287 */ /* 0x000fe4000c000000 */
[----:B------:R-:W-:Y:S01]  /*5ab0*/  USEL UR7, UR63, UR7, !UP1 ;  /* 0x000000073f077287 */ /* 0x000fe2000c800000 */
[----:B------:R-:W-:Y:S01]  /*5ac0*/  UMOV UR5, UR9 ;  /* 0x0000000900057c82 */ /* 0x000fe20008000000 */
[----:B------:R-:W-:Y:S02]  /*5ad0*/  UIMAD.WIDE.U32 UR8, UR4, UR40, URZ ;  /* 0x00000028040872a5 */ /* 0x000fe4000f8e00ff */
[----:B------:R-:W-:Y:S03]  /*5ae0*/  USHF.R.U32.HI UR6, URZ, UR12, UR5 ;  /* 0x0000000cff067299 */ /* 0x000fe60008011605 */
[----:B------:R-:W-:Y:S01]  /*5af0*/  UMOV UR5, UR11 ;  /* 0x0000000b00057c82 */ /* 0x000fe20008000000 */
[----:B------:R-:W-:Y:S02]  /*5b00*/  UIMAD.WIDE.U32 UR10, UR7, UR40, URZ ;  /* 0x00000028070a72a5 */ /* 0x000fe4000f8e00ff */
[----:B------:R-:W-:Y:S02]  /*5b10*/  USHF.R.U32.HI UR12, URZ, UR57, UR5 ;  /* 0x00000039ff0c7299 */ /* 0x000fe40008011605 */
[----:B------:R-:W-:Y:S01]  /*5b20*/  USEL UR6, UR37, UR6, !UP0 ;  /* 0x0000000625067287 */ /* 0x000fe2000c000000 */
[----:B------:R-:W-:Y:S02]  /*5b30*/  UMOV UR5, UR9 ;  /* 0x0000000900057c82 */ /* 0x000fe40008000000 */
[----:B------:R-:W-:Y:S01]  /*5b40*/  UMOV UR10, UR11 ;  /* 0x0000000b000a7c82 */ /* 0x000fe20008000000 */
[----:B------:R-:W-:Y:S02]  /*5b50*/  @UP2 USHF.R.U32.HI UR4, URZ, UR41, UR5 ;  /* 0x00000029ff042299 */ /* 0x000fe40008011605 */
[----:B------:R-:W-:Y:S02]  /*5b60*/  @UP2 USHF.R.U32.HI UR7, URZ, UR41, UR10 ;  /* 0x00000029ff072299 */ /* 0x000fe4000801160a */
[----:B------:R-:W-:Y:S02]  /*5b70*/  UIMAD UR4, UR42, UR4, URZ ;  /* 0x000000042a0472a4 */ /* 0x000fe4000f8e02ff */
[----:B------:R-:W-:Y:S02]  /*5b80*/  UIMAD.WIDE.U32 UR10, UR6, UR40, URZ ;  /* 0x00000028060a72a5 */ /* 0x000fe4000f8e00ff */
[----:B------:R-:W-:Y:S02]  /*5b90*/  USEL UR5, UR38, UR12, !UP1 ;  /* 0x0000000c26057287 */ /* 0x000fe4000c800000 */
[----:B------:R-:W-:Y:S02]  /*5ba0*/  UIMAD UR8, UR42, UR7, URZ ;  /* 0x000000072a0872a4 */ /* 0x000fe4000f8e02ff */
[----:B------:R-:W-:Y:S03]  /*5bb0*/  UISETP.GE.AND UP0, UPT, UR6, UR4, UPT ;  /* 0x000000040600728c */ /* 0x000fe6000bf06270 */
[----:B------:R-:W-:Y:S01]  /*5bc0*/  UMOV UR4, UR11 ;  /* 0x0000000b00047c82 */ /* 0x000fe20008000000 */
[----:B------:R-:W-:Y:S02]  /*5bd0*/  UISETP.GE.OR UP0, UPT, UR5, UR8, UP0 ;  /* 0x000000080500728c */ /* 0x000fe40008706670 */
[----:B------:R-:W-:Y:S02]  /*5be0*/  USHF.R.U32.HI UR4, URZ, UR41, UR4 ;  /* 0x00000029ff047299 */ /* 0x000fe40008011604 */
[----:B------:R-:W-:Y:S02]  /*5bf0*/  UIMAD.WIDE.U32 UR8, UR5, UR40, URZ ;  /* 0x00000028050872a5 */ /* 0x000fe4000f8e00ff */
[----:B------:R-:W-:Y:S02]  /*5c00*/  USEL UR11, UR6, UR4, !UP2 ;  /* 0x00000004060b7287 */ /* 0x000fe4000d000000 */
[----:B------:R-:W-:Y:S02]  /*5c10*/  UIADD3 UR8, UPT, UPT, -UR5, URZ, URZ ;  /* 0x000000ff05087290 */ /* 0x000fe4000fffe1ff */
[----:B------:R-:W-:Y:S01]  /*5c20*/  UIADD3 UR10, UPT, UPT, -UR11, URZ, URZ ;  /* 0x000000ff0b0a7290 */ /* 0x000fe2000fffe1ff */
[----:B------:R-:W-:Y:S01]  /*5c30*/  @!UP0 UMOV UR4, UR9 ;  /* 0x0000000900048c82 */ /* 0x000fe20008000000 */
[----:B------:R-:W-:Y:S02]  /*5c40*/  UIADD3 UR9, UPT, UPT, -UR6, URZ, URZ ;  /* 0x000000ff06097290 */ /* 0x000fe4000fffe1ff */
[----:B------:R-:W-:Y:S02]  /*5c50*/  @!UP0 USHF.R.U32.HI UR4, URZ, UR41, UR4 ;  /* 0x00000029ff048299 */ /* 0x000fe40008011604 */
[----:B------:R-:W-:Y:S02]  /*5c60*/  UIMAD UR10, UR42, UR10, UR6 ;  /* 0x0000000a2a0a72a4 */ /* 0x000fe4000f8e0206 */
[----:B------:R-:W-:Y:S04]  /*5c70*/  @!UP0 USEL UR4, UR5, UR4, !UP2 ;  /* 0x0000000405048287 */ /* 0x000fe8000d000000 */
[----:B------:R-:W-:Y:S02]  /*5c80*/  @!UP0 UIMAD UR10, UR7, UR10, UR4 ;  /* 0x0000000a070a82a4 */ /* 0x000fe4000f8e0204 */
[----:B------:R-:W-:Y:S02]  /*5c90*/  @!UP0 UIADD3 UR11, UPT, UPT, UR11, -UR4, URZ ;  /* 0x800000040b0b8290 */ /* 0x000fe4000fffe0ff */
[----:B------:R-:W-:Y:S02]  /*5ca0*/  UIMAD UR7, UR43, UR8, UR38 ;  /* 0x000000082b0772a4 */ /* 0x000fe4000f8e0226 */
[----:B------:R-:W-:Y:S02]  /*5cb0*/  @!UP0 UIMAD UR6, UR11, UR42, UR5 ;  /* 0x0000002a0b0682a4 */ /* 0x000fe4000f8e0205 */
[----:B------:R-:W-:Y:S01]  /*5cc0*/  UIMAD UR4, UR58, UR9, UR37 ;  /* 0x000000093a0472a4 */ /* 0x000fe2000f8e0225 */
[----:B------:R-:W-:Y:S02]  /*5cd0*/  @!UP0 UMOV UR5, UR10 ;  /* 0x0000000a00058c82 */ /* 0x000fe40008000000 */
[----:B------:R-:W-:Y:S02]  /*5ce0*/  UIMAD UR38, UR5, UR43, UR7 ;  /* 0x0000002b052672a4 */ /* 0x000fe4000f8e0207 */
[----:B------:R-:W-:Y:S11]  /*5cf0*/  UIMAD UR37, UR6, UR58, UR4 ;  /* 0x0000003a062572a4 */ /* 0x000ff6000f8e0204 */
[----:B------:R-:W-:Y:S01]  /*5d00*/  @!UPT UIADD3 URZ, UPT, UPT, URZ, URZ, URZ ;  /* 0x000000fffffff290 */ /* 0x000fe2000fffe0ff */
.L_x_94:
[----:B------:R-:W-:Y:S01]  /*5d10*/  UISETP.NE.AND UP0, UPT, UR39, 0x1, UPT ;  /* 0x000000012700788c */ /* 0x000fe2000bf05270 */
[----:B------:R-:W-:Y:S01]  /*5d20*/  R2UR UR11, R59 ;  /* 0x000000003b0b72ca */ /* 0x000fe200000e0000 */
[----:B------:R-:W-:Y:S01]  /*5d30*/  USHF.L.U32 UR50, UR25, 0x6, URZ ;  /* 0x0000000619327899 */ /* 0x000fe200080006ff */
[----:B------:R-:W-:Y:S01]  /*5d40*/  IADD3 R51, PT, PT, R51, 0x1, RZ ;  /* 0x0000000133337810 */ /* 0x000fe20007ffe0ff */
[----:B------:R-:W-:Y:S07]  /*5d50*/  USHF.L.U32 UR49, UR26, 0x6, URZ ;  /* 0x000000061a317899 */ /* 0x000fee00080006ff */
[----:B------:R-:W1:Y:S01]  /*5d60*/  @!UP0 LDCU.128 UR12, c[0x0][0xb10] ;  /* 0x00016200ff0c87ac */ /* 0x000e620008000c00 */
[----:B------:R-:W2:Y:S01]  /*5d70*/  @!UP0 LDCU UR5, c[0x0][0xb0c] ;  /* 0x00016180ff0587ac */ /* 0x000ea20008000800 */
[----:B------:R-:W3:Y:S01]  /*5d80*/  @!UP0 LDCU UR10, c[0x0][0xb20] ;  /* 0x00016400ff0a87ac */ /* 0x000ee20008000800 */
[----:B-1----:R-:W-:Y:S02]  /*5d90*/  UIMAD.WIDE.U32 UR8, UR38, UR12, URZ ;  /* 0x0000000c260872a5 */ /* 0x002fe4000f8e00ff */
[----:B------:R-:W-:Y:S02]  /*5da0*/  UIMAD.WIDE.U32 UR6, UR37, UR15, URZ ;  /* 0x0000000f250672a5 */ /* 0x000fe4000f8e00ff */
[----:B------:R-:W-:Y:S03]  /*5db0*/  @!UP0 UISETP.NE.AND UP1, UPT, UR14, 0x1, UPT ;  /* 0x000000010e00888c */ /* 0x000fe6000bf25270 */
[----:B------:R-:W-:Y:S01]  /*5dc0*/  @!UP0 UMOV UR4, UR9 ;  /* 0x0000000900048c82 */ /* 0x000fe20008000000 */
[----:B--2---:R-:W-:Y:S02]  /*5dd0*/  @!UP0 UISETP.NE.AND UP2, UPT, UR5, 0x1, UPT ;  /* 0x000000010500888c */ /* 0x004fe4000bf45270 */
[----:B------:R-:W-:Y:S01]  /*5de0*/  @!UP0 USHF.R.U32.HI UR4, URZ, UR13, UR4 ;  /* 0x0000000dff048299 */ /* 0x000fe20008011604 */
[----:B------:R-:W-:Y:S02]  /*5df0*/  @!UP0 UMOV UR6, UR7 ;  /* 0x0000000700068c82 */ /* 0x000fe40008000000 */
[----:B---3--:R-:W-:Y:S02]  /*5e00*/  @!UP0 USHF.R.U32.HI UR6, URZ, UR10, UR6 ;  /* 0x0000000aff068299 */ /* 0x008fe40008011606 */
[----:B------:R-:W-:Y:S02]  /*5e10*/  @!UP0 USEL UR7, UR38, UR4, !UP2 ;  /* 0x0000000426078287 */ /* 0x000fe4000d000000 */
[----:B------:R-:W-:Y:S04]  /*5e20*/  @!UP0 USEL UR6, UR37, UR6, !UP1 ;  /* 0x0000000625068287 */ /* 0x000fe8000c800000 */
[----:B------:R-:W-:Y:S02]  /*5e30*/  @!UP0 UIADD3 UR4, UPT, UPT, -UR7, UR6, URZ ;  /* 0x0000000607048290 */ /* 0x000fe4000fffe1ff */
[----:B------:R-:W-:Y:S02]  /*5e40*/  @!UP0 UIADD3 UR6, UPT, UPT, UR7, -UR6, URZ ;  /* 0x8000000607068290 */ /* 0x000fe4000fffe0ff */
[----:B------:R-:W-:Y:S02]  /*5e50*/  @!UP0 UIMAD UR38, UR4, UR5, UR38 ;  /* 0x00000005042682a4 */ /* 0x000fe4000f8e0226 */
[----:B------:R-:W-:Y:S02]  /*5e60*/  @!UP0 UIMAD UR37, UR6, UR14, UR37 ;  /* 0x0000000e062582a4 */ /* 0x000fe4000f8e0225 */
[----:B------:R-:W-:Y:S09]  /*5e70*/  ULOP3.LUT UP0, URZ, UR11, 0x1b0, URZ, 0xc0, !UPT ;  /* 0x000001b00bff7892 */ /* 0x000ff2000f80c0ff */
[----:B------:R-:W-:Y:S05]  /*5e80*/  BRA.U !UP0, `(.L_x_95) ;  /* 0x00000001087c7547 */ /* 0x000fea000b800000 */
[----:B------:R-:W1:Y:S01]  /*5e90*/  LDCU.64 UR8, c[0x4][0x80] ;  /* 0x01001000ff0877ac */ /* 0x000e620008000a00 */
[----:B------:R-:W-:Y:S01]  /*5ea0*/  MOV R2, 0x0 ;  /* 0x0000000000027802 */ /* 0x000fe20000000f00 */
[----:B------:R-:W-:Y:S02]  /*5eb0*/  HFMA2 R12, -RZ, RZ, 0, 5.9604644775390625e-08 ;  /* 0x00000001ff0c7431 */ /* 0x000fe400000001ff */
[----:B------:R-:W-:Y:S01]  /*5ec0*/  IMAD.MOV.U32 R8, RZ, RZ, 0x70 ;  /* 0x00000070ff087424 */ /* 0x000fe200078e00ff */
[----:B------:R2:W3:Y:S01]  /*5ed0*/  LDC.64 R14, c[0x4][R2] ;  /* 0x01000000020e7b82 */ /* 0x0004e20000000a00 */
[----:B------:R-:W4:Y:S01]  /*5ee0*/  LDCU.64 UR6, c[0x4][0x88] ;  /* 0x01001100ff0677ac */ /* 0x000f220008000a00 */
[----:B------:R-:W-:Y:S01]  /*5ef0*/  IMAD.MOV.U32 R13, RZ, RZ, RZ ;  /* 0x000000ffff0d7224 */ /* 0x000fe200078e00ff */
[----:B------:R-:W2:Y:S01]  /*5f00*/  LDCU.64 UR4, c[0x4][0x8] ;  /* 0x01000100ff0477ac */ /* 0x000ea20008000a00 */
[----:B-1----:R-:W-:Y:S01]  /*5f10*/  MOV R5, UR9 ;  /* 0x0000000900057c02 */ /* 0x002fe20008000f00 */
[----:B------:R-:W-:Y:S01]  /*5f20*/  IMAD.U32 R4, RZ, RZ, UR8 ;  /* 0x00000008ff047e24 */ /* 0x000fe2000f8e00ff */
[----:B----4-:R-:W-:Y:S01]  /*5f30*/  MOV R7, UR7 ;  /* 0x0000000700077c02 */ /* 0x010fe20008000f00 */
[----:B------:R-:W-:Y:S01]  /*5f40*/  IMAD.U32 R6, RZ, RZ, UR6 ;  /* 0x00000006ff067e24 */ /* 0x000fe2000f8e00ff */
[----:B--2---:R-:W-:Y:S01]  /*5f50*/  MOV R11, UR5 ;  /* 0x00000005000b7c02 */ /* 0x004fe20008000f00 */
[----:B------:R-:W-:Y:S02]  /*5f60*/  IMAD.U32 R10, RZ, RZ, UR4 ;  /* 0x00000004ff0a7e24 */ /* 0x000fe4000f8e00ff */
[----:B------:R-:W-:Y:S07]  /*5f70*/  LEPC R20, `(.L_x_96) ;  /* 0x000000001014794e */ /* 0x000fee0000000000 */
[----:B---3-5:R-:W-:Y:S05]  /*5f80*/  CALL.ABS.NOINC R14 ;  /* 0x000000000e007343 */ /* 0x028fea0003c00000 */
.L_x_96:
[----:B------:R-:W1:Y:S01]  /*5f90*/  LDCU.64 UR8, c[0x4][0x80] ;  /* 0x01001000ff0877ac */ /* 0x000e620008000a00 */
[----:B------:R-:W2:Y:S01]  /*5fa0*/  LDC.64 R2, c[0x4][R2] ;  /* 0x0100000002027b82 */ /* 0x000ea20000000a00 */
[----:B------:R-:W-:Y:S02]  /*5fb0*/  HFMA2 R12, -RZ, RZ, 0, 5.9604644775390625e-08 ;  /* 0x00000001ff0c7431 */ /* 0x000fe400000001ff */
[----:B------:R-:W-:Y:S02]  /*5fc0*/  IMAD.MOV.U32 R8, RZ, RZ, 0x70 ;  /* 0x00000070ff087424 */ /* 0x000fe400078e00ff */
[----:B------:R-:W-:Y:S01]  /*5fd0*/  IMAD.MOV.U32 R13, RZ, RZ, RZ ;  /* 0x000000ffff0d7224 */ /* 0x000fe200078e00ff */
[----:B------:R-:W3:Y:S01]  /*5fe0*/  LDCU.64 UR6, c[0x4][0x88] ;  /* 0x01001100ff0677ac */ /* 0x000ee20008000a00 */
[----:B------:R-:W4:Y:S01]  /*5ff0*/  LDCU.64 UR4, c[0x4][0x8] ;  /* 0x01000100ff0477ac */ /* 0x000f220008000a00 */
[----:B-1----:R-:W-:Y:S02]  /*6000*/  MOV R4, UR8 ;  /* 0x0000000800047c02 */ /* 0x002fe40008000f00 */
[----:B------:R-:W-:Y:S02]  /*6010*/  MOV R5, UR9 ;  /* 0x0000000900057c02 */ /* 0x000fe40008000f00 */
[----:B---3--:R-:W-:Y:S01]  /*6020*/  MOV R7, UR7 ;  /* 0x0000000700077c02 */ /* 0x008fe20008000f00 */
[----:B------:R-:W-:Y:S01]  /*6030*/  IMAD.U32 R6, RZ, RZ, UR6 ;  /* 0x00000006ff067e24 */ /* 0x000fe2000f8e00ff */
[----:B----4-:R-:W-:Y:S01]  /*6040*/  MOV R11, UR5 ;  /* 0x00000005000b7c02 */ /* 0x010fe20008000f00 */
[----:B------:R-:W-:Y:S02]  /*6050*/  IMAD.U32 R10, RZ, RZ, UR4 ;  /* 0x00000004ff0a7e24 */ /* 0x000fe4000f8e00ff */
[----:B------:R-:W-:Y:S07]  /*6060*/  LEPC R20, `(.L_x_95) ;  /* 0x000000001014794e */ /* 0x000fee0000000000 */
[----:B--2---:R-:W-:Y:S05]  /*6070*/  CALL.ABS.NOINC R2 ;  /* 0x0000000002007343 */ /* 0x004fea0003c00000 */
.L_x_95:
[----:B------:R-:W-:Y:S02]  /*6080*/  R2UR UR6, R49 ;  /* 0x00000000310672ca */ /* 0x000fe400000e0000 */
[----:B------:R-:W-:Y:S02]  /*6090*/  R2UR UR5, R57 ;  /* 0x00000000390572ca */ /* 0x000fe400000e0000 */
[----:B------:R-:W-:Y:S02]  /*60a0*/  R2UR UR4, R56 ;  /* 0x00000000380472ca */ /* 0x000fe400000e0000 */
[----:B------:R-:W-:Y:S02]  /*60b0*/  ISETP.NE.U32.AND P4, PT, R42, RZ, PT ;  /* 0x000000ff2a00720c */ /* 0x000fe40003f85070 */
[----:B------:R-:W-:Y:S02]  /*60c0*/  ISETP.NE.U32.AND P2, PT, RZ, UR60, PT ;  /* 0x0000003cff007c0c */ /* 0x000fe4000bf45070 */
[----:B------:R-:W-:Y:S02]  /*60d0*/  ISETP.NE.AND.EX P4, PT, R43, RZ, PT, P4 ;  /* 0x000000ff2b00720c */ /* 0x000fe40003f85340 */
[----:B------:R-:W-:Y:S01]  /*60e0*/  ISETP.NE.AND.EX P2, PT, RZ, UR61, PT, P2 ;  /* 0x0000003dff007c0c */ /* 0x000fe2000bf45320 */
[----:B------:R-:W-:Y:S02]  /*60f0*/  UISETP.NE.AND UP2, UPT, UR6, URZ, UPT ;  /* 0x000000ff0600728c */ /* 0x000fe4000bf45270 */
[----:B------:R-:W-:Y:S04]  /*6100*/  UISETP.NE.U32.AND UP0, UPT, UR5, URZ, UPT ;  /* 0x000000ff0500728c */ /* 0x000fe8000bf05070 */
[----:B------:R-:W-:Y:S01]  /*6110*/  UISETP.NE.AND.EX UP1, UPT, UR4, URZ, UPT, UP0 ;  /* 0x000000ff0400728c */ /* 0x000fe2000bf25300 */
[----:B------:R-:W-:Y:S01]  /*6120*/  PLOP3.LUT P1, PT, PT, PT, UP2, 0x80, 0x8 ;  /* 0x000000000008781c */ /* 0x000fe20003f2f028 */
[----:B------:R-:W-:Y:S03]  /*6130*/  UPLOP3.LUT UP0, UPT, UPT, UPT, UPT, 0x40, 0x4 ;  /* 0x000000000004789c */ /* 0x000fe60003f0e870 */
[----:B------:R-:W-:Y:S06]  /*6140*/  @UP2 UPLOP3.LUT UP0, UPT, UPT, UPT, UP1, 0x80, 0x8 ;  /* 0x000000000008289c */ /* 0x000fec0003f0f010 */
[----:B------:R-:W-:Y:S01]  /*6150*/  PLOP3.LUT P0, PT, PT, PT, UP0, 0x80, 0x8 ;  /* 0x000000000008781c */ /* 0x000fe20003f0f008 */
[----:B------:R-:W-:Y:S01]  /*6160*/  @!UPT UIADD3 URZ, UPT, UPT, URZ, URZ, URZ ;  /* 0x000000fffffff290 */ /* 0x000fe2000fffe0ff */
[----:B------:R-:W-:Y:S11]  /*6170*/  BRA.U !UP1, `(.L_x_97) ;  /* 0x0000000109407547 */ /* 0x000ff6000b800000 */
[----:B------:R-:W-:Y:S01]  /*6180*/  UISETP.NE.U32.AND UP0, UPT, UR60, URZ, UPT ;  /* 0x000000ff3c00728c */ /* 0x000fe2000bf05070 */
[----:B------:R-:W-:Y:S01]  /*6190*/  R2UR UR6, R57 ;  /* 0x00000000390672ca */ /* 0x000fe200000e0000 */
[----:B------:R-:W1:Y:S01]  /*61a0*/  LDCU.64 UR8, c[0x0][0x358] ;  /* 0x00006b00ff0877ac */ /* 0x000e620008000a00 */
[----:B------:R-:W-:Y:S02]  /*61b0*/  HFMA2 R45, -RZ, RZ, 0, 5.9604644775390625e-08 ;  /* 0x00000001ff2d7431 */ /* 0x000fe400000001ff */
[----:B------:R-:W-:Y:S01]  /*61c0*/  IMAD.MOV.U32 R0, RZ, RZ, 0x1 ;  /* 0x00000001ff007424 */ /* 0x000fe200078e00ff */
[----:B------:R-:W-:Y:S06]  /*61d0*/  UISETP.NE.AND.EX UP0, UPT, UR61, URZ, UPT, UP0 ;  /* 0x000000ff3d00728c */ /* 0x000fec000bf05300 */
[----:B------:R-:W-:Y:S05]  /*61e0*/  PLOP3.LUT P3, PT, PT, PT, UP0, 0x80, 0x8 ;  /* 0x000000000008781c */ /* 0x000fea0003f6f008 */
[----:B------:R-:W2:Y:S01]  /*61f0*/  @UP0 LDCU.64 UR4, c[0x0][0x888] ;  /* 0x00011100ff0407ac */ /* 0x000ea20008000a00 */
[----:B------:R-:W-:Y:S07]  /*6200*/  @UP0 UIMAD UR6, UR36, UR6, URZ ;  /* 0x00000006240602a4 */ /* 0x000fee000f8e02ff */
[----:B------:R-:W-:Y:S01]  /*6210*/  @!P3 PRMT R45, R0, 0x7610, R45 ;  /* 0x00007610002db816 */ /* 0x000fe2000000002d */
[----:B--2---:R-:W-:Y:S06]  /*6220*/  @UP0 UIMAD.WIDE UR4, UR6, 0x4, UR4 ;  /* 0x00000004060408a5 */ /* 0x004fec000f8e0204 */
[----:B-----5:R-:W-:Y:S02]  /*6230*/  IMAD.U32 R26, RZ, RZ, UR4 ;  /* 0x00000004ff1a7e24 */ /* 0x020fe4000f8e00ff */
[----:B------:R-:W-:Y:S03]  /*6240*/  IMAD.U32 R27, RZ, RZ, UR5 ;  /* 0x00000005ff1b7e24 */ /* 0x000fe6000f8e00ff */
[----:B------:R-:W2:Y:S02]  /*6250*/  @!UP0 LDCU UR4, c[0x0][0x880] ;  /* 0x00011000ff0487ac */ /* 0x000ea40008000800 */
[----:B-1----:R1:W5:Y:S02]  /*6260*/  @P3 LDG.E R26, desc[UR8][R26.64] ;  /* 0x000000081a1a3981 */ /* 0x002364000c1e1900 */
[----:B-12---:R-:W-:Y:S02]  /*6270*/  @!P3 MOV R26, UR4 ;  /* 0x00000004001abc02 */ /* 0x006fe40008000f00 */
.L_x_97:
[----:B------:R-:W-:Y:S05]  /*6280*/  @!P4 BRA `(.L_x_98) ;  /* 0x000000000024c947 */ /* 0x000fea0003800000 */
[----:B------:R-:W-:Y:S01]  /*6290*/  ISETP.NE.U32.AND P3, PT, R40, RZ, PT ;  /* 0x000000ff2800720c */ /* 0x000fe20003f65070 */
[----:B------:R-:W1:Y:S03]  /*62a0*/  LDCU.64 UR4, c[0x0][0x358] ;  /* 0x00006b00ff0477ac */ /* 0x000e660008000a00 */
[----:B------:R-:W-:Y:S11]  /*62b0*/  ISETP.NE.AND.EX P3, PT, R41, RZ, PT, P3 ;  /* 0x000000ff2900720c */ /* 0x000ff60003f65330 */
[----:B------:R-:W-:Y:S02]  /*62c0*/  @!UPT UIADD3 URZ, UPT, UPT, URZ, URZ, URZ ;  /* 0x000000fffffff290 */ /* 0x000fe4000fffe0ff */
[----:B------:R-:W2:Y:S01]  /*62d0*/  @P3 LDC.64 R2, c[0x0][0x8a8] ;  /* 0x00022a00ff023b82 */ /* 0x000ea20000000a00 */
[----:B------:R-:W-:Y:S04]  /*62e0*/  @P3 IMAD R0, R42, UR36, RZ ;  /* 0x000000242a003c24 */ /* 0x000fe8000f8e02ff */
[----:B--2---:R-:W-:Y:S05]  /*62f0*/  @P3 IMAD.WIDE R2, R0, 0x4, R2 ;  /* 0x0000000400023825 */ /* 0x004fea00078e0202 */
[----:B-1---5:R1:W5:Y:S02]  /*6300*/  @P3 LDG.E R24, desc[UR4][R2.64] ;  /* 0x0000000402183981 */ /* 0x022364000c1e1900 */
[----:B-1----:R-:W2:Y:S02]  /*6310*/  @!P3 LDC R24, c[0x0][0x8a0] ;  /* 0x00022800ff18bb82 */ /* 0x002ea40000000800 */
.L_x_98:
[----:B-----5:R-:W-:Y:S01]  /*6320*/  FSETP.NEU.AND P3, PT, R26, RZ, PT ;  /* 0x000000ff1a00720b */ /* 0x020fe20003f6d000 */
[----:B------:R-:W-:Y:S01]  /*6330*/  IMAD.U32 R2, RZ, RZ, UR46 ;  /* 0x0000002eff027e24 */ /* 0x000fe2000f8e00ff */
[----:B------:R-:W-:Y:S01]  /*6340*/  SEL R5, RZ, 0xffffffff, P2 ;  /* 0xffffffffff057807 */ /* 0x000fe20001000000 */
[----:B------:R-:W-:Y:S01]  /*6350*/  ULOP3.LUT UR4, UR55, 0x1, URZ, 0x3c, !UPT ;  /* 0x0000000137047892 */ /* 0x000fe2000f8e3cff */
[----:B------:R-:W-:Y:S01]  /*6360*/  @P1 LOP3.LUT P2, RZ, R45, 0xff, RZ, 0xc0, !PT ;  /* 0x000000ff2dff1812 */ /* 0x000fe2000784c0ff */
[----:B------:R-:W-:Y:S01]  /*6370*/  BSSY B1, `(.L_x_99) ;  /* 0x000003d000017945 */ /* 0x000fe20003800000 */
[----:B------:R-:W-:Y:S01]  /*6380*/  @P1 SEL R0, RZ, 0xffffffff, P3 ;  /* 0xffffffffff001807 */ /* 0x000fe20001800000 */
[----:B------:R-:W-:Y:S01]  /*6390*/  IMAD.MOV.U32 R65, RZ, RZ, 0x1 ;  /* 0x00000001ff417424 */ /* 0x000fe200078e00ff */
[----:B------:R-:W-:Y:S01]  /*63a0*/  LEA R2, R2, UR44, 0x3 ;  /* 0x0000002c02027c11 */ /* 0x000fe2000f8e18ff */
[----:B------:R-:W-:Y:S01]  /*63b0*/  IMAD.U32 R63, RZ, RZ, UR4 ;  /* 0x00000004ff3f7e24 */ /* 0x000fe2000f8e00ff */
[----:B------:R-:W-:Y:S01]  /*63c0*/  @P0 SEL R0, R5, R0, !P2 ;  /* 0x0000000005000207 */ /* 0x000fe20005000000 */
[----:B------:R-:W-:Y:S01]  /*63d0*/  IMAD.U32 R64, RZ, RZ, UR46 ;  /* 0x0000002eff407e24 */ /* 0x000fe2000f8e00ff */
[----:B------:R-:W-:Y:S02]  /*63e0*/  LEA R27, R22, UR44, 0x3 ;  /* 0x0000002c161b7c11 */ /* 0x000fe4000f8e18ff */
[----:B------:R-:W-:Y:S02]  /*63f0*/  CS2R R38, SRZ ;  /* 0x0000000000267805 */ /* 0x000fe4000001ff00 */
[----:B------:R-:W-:Y:S02]  /*6400*/  @P1 LOP3.LUT R0, R0, 0x1, RZ, 0xc0, !PT ;  /* 0x0000000100001812 */ /* 0x000fe400078ec0ff */
[----:B------:R-:W-:Y:S02]  /*6410*/  CS2R R36, SRZ ;  /* 0x0000000000247805 */ /* 0x000fe4000001ff00 */
[----:B------:R-:W-:Y:S02]  /*6420*/  SHF.L.U32 R3, R53, 0x1f, RZ ;  /* 0x0000001f35037819 */ /* 0x000fe400000006ff */
[----:B------:R-:W-:Y:S02]  /*6430*/  CS2R R30, SRZ ;  /* 0x00000000001e7805 */ /* 0x000fe4000001ff00 */
[----:B------:R-:W-:Y:S02]  /*6440*/  ISETP.NE.U32.OR P5, PT, R0, 0x1, !P1 ;  /* 0x000000010000780c */ /* 0x000fe40004fa5470 */
[----:B------:R-:W-:Y:S02]  /*6450*/  CS2R R28, SRZ ;  /* 0x00000000001c7805 */ /* 0x000fe4000001ff00 */
[----:B------:R-:W-:Y:S02]  /*6460*/  PLOP3.LUT P2, PT, PT, PT, UP1, 0x80, 0x8 ;  /* 0x000000000008781c */ /* 0x000fe40003f4f018 */
[----:B------:R-:W-:Y:S02]  /*6470*/  LEA.HI R25, R22, R22, RZ, 0x1 ;  /* 0x0000001616197211 */ /* 0x000fe400078f08ff */
[----:B------:R-:W-:Y:S02]  /*6480*/  LOP3.LUT P4, R50, R45, 0xff, RZ, 0xc0, !PT ;  /* 0x000000ff2d327812 */ /* 0x000fe4000788c0ff */
[----:B------:R-:W-:Y:S02]  /*6490*/  SEL R4, RZ, 0xffffffff, P3 ;  /* 0xffffffffff047807 */ /* 0x000fe40001800000 */
[----:B------:R-:W-:Y:S02]  /*64a0*/  P2R R61, PR, RZ, 0x20 ;  /* 0x00000020ff3d7803 */ /* 0x000fe40000000000 */
[----:B------:R-:W-:Y:S03]  /*64b0*/  @P5 SHF.L.U32 R0, R63, 0x1f, RZ ;  /* 0x0000001f3f005819 */ /* 0x000fe600000006ff */
[----:B------:R-:W-:Y:S01]  /*64c0*/  @P2 SEL R4, R5, R4, !P4 ;  /* 0x0000000405042207 */ /* 0x000fe20006000000 */
[----:B------:R1:W3:Y:S03]  /*64d0*/  @P5 SYNCS.PHASECHK.TRANS64.TRYWAIT P1, [R2+URZ+0x60], R0 ;  /* 0x00006000020055a7 */ /* 0x0002e600080211ff */
[----:B------:R-:W-:Y:S04]  /*64e0*/  LOP3.LUT R4, R4, 0x1, RZ, 0xc0, !PT ;  /* 0x0000000104047812 */ /* 0x000fe800078ec0ff */
[----:B------:R-:W-:Y:S04]  /*64f0*/  ISETP.NE.U32.AND P2, PT, R4, 0x1, PT ;  /* 0x000000010400780c */ /* 0x000fe80003f45070 */
[----:B------:R-:W-:Y:S01]  /*6500*/  P2R R66, PR, RZ, 0x4 ;  /* 0x00000004ff427803 */ /* 0x000fe20000000000 */
[----:B------:R4:W2:Y:S01]  /*6510*/  SYNCS.PHASECHK.TRANS64.TRYWAIT P0, [R27+URZ+0xc0], R3 ;  /* 0x0000c0031b0075a7 */ /* 0x0008a200080011ff */
[C---:B-1----:R-:W-:Y:S01]  /*6520*/  IMAD.SHL.U32 R0, R25.reuse, 0x20, RZ ;  /* 0x0000002019007824 */ /* 0x042fe200078e00ff */
[----:B------:R-:W-:Y:S04]  /*6530*/  LOP3.LUT R25, R25, 0xffe, RZ, 0xc0, !PT ;  /* 0x00000ffe19197812 */ /* 0x000fe800078ec0ff */
[----:B------:R-:W-:Y:S01]  /*6540*/  LOP3.LUT R0, R0, 0xffffffc0, RZ, 0xc0, !PT ;  /* 0xffffffc000007812 */ /* 0x000fe200078ec0ff */
[----:B------:R-:W-:Y:S04]  /*6550*/  IMAD.IADD R25, R22, 0x1, -R25 ;  /* 0x0000000116197824 */ /* 0x000fe800078e0a19 */
[----:B------:R-:W-:Y:S04]  /*6560*/  IMAD.IADD R0, R23, 0x1, R0 ;  /* 0x0000000117007824 */ /* 0x000fe800078e0200 */
[----:B------:R-:W-:Y:S01]  /*6570*/  IMAD R25, R25, 0x100000, R0 ;  /* 0x0010000019197824 */ /* 0x000fe200078e0200 */
[----:B---3--:R-:W-:Y:S01]  /*6580*/  @P5 SEL R65, RZ, 0x1, !P1 ;  /* 0x00000001ff415807 */ /* 0x008fe20004800000 */
[----:B----4-:R-:W-:Y:S06]  /*6590*/  @!P5 BRA `(.L_x_100) ;  /* 0x000000000068d947 */ /* 0x010fec0003800000 */
[----:B------:R-:W-:Y:S01]  /*65a0*/  HFMA2 R31, -RZ, RZ, 0, 0 ;  /* 0x00000000ff1f7431 */ /* 0x000fe200000001ff */
[----:B------:R-:W-:Y:S01]  /*65b0*/  ISETP.NE.AND P1, PT, R65, RZ, PT ;  /* 0x000000ff4100720c */ /* 0x000fe20003f25270 */
[----:B------:R-:W-:Y:S01]  /*65c0*/  IMAD.U32 R0, RZ, RZ, UR46 ;  /* 0x0000002eff007e24 */ /* 0x000fe2000f8e00ff */
[----:B------:R-:W-:Y:S11]  /*65d0*/  BSSY B0, `(.L_x_101) ;  /* 0x0000005000007945 */ /* 0x000ff60003800000 */
[----:B------:R-:W-:Y:S05]  /*65e0*/  @P1 BRA `(.L_x_102) ;  /* 0x00000000000c1947 */ /* 0x000fea0003800000 */
[----:B------:R-:W-:Y:S04]  /*65f0*/  SHF.L.U32 R4, R63, 0x1f, RZ ;  /* 0x0000001f3f047819 */ /* 0x000fe800000006ff */
[----:B------:R-:W1:Y:S02]  /*6600*/  SYNCS.PHASECHK.TRANS64.TRYWAIT P1, [R2+URZ+0x60], R4 ;  /* 0x00006004020075a7 */ /* 0x000e6400080211ff */
[----:B-1----:R-:W-:Y:S05]  /*6610*/  @!P1 BRA `(.L_x_103) ;  /* 0x0000001c00e49947 */ /* 0x002fea0003800000 */
.L_x_102:
[----:B------:R-:W-:Y:S05]  /*6620*/  BSYNC B0 ;  /* 0x0000000000007941 */ /* 0x000fea0003800000 */
.L_x_101:
[----:B------:R-:W-:Y:S01]  /*6630*/  ISETP.NE.AND P1, PT, R66, RZ, PT ;  /* 0x000000ff4200720c */ /* 0x000fe20003f25270 */
[----:B------:R-:W-:Y:S01]  /*6640*/  IMAD.MOV.U32 R30, RZ, RZ, RZ ;  /* 0x000000ffff1e7224 */ /* 0x000fe200078e00ff */
[----:B------:R-:W-:Y:S02]  /*6650*/  CS2R R28, SRZ ;  /* 0x00000000001c7805 */ /* 0x000fe4000001ff00 */
[----:B------:R-:W-:Y:S02]  /*6660*/  CS2R R38, SRZ ;  /* 0x0000000000267805 */ /* 0x000fe4000001ff00 */
[----:B------:R-:W-:Y:S07]  /*6670*/  CS2R R36, SRZ ;  /* 0x0000000000247805 */ /* 0x000fee000001ff00 */
[----:B-1----:R-:W-:Y:S01]  /*6680*/  @P1 IMAD R2, R0, 0x800, R44 ;  /* 0x0000080000021824 */ /* 0x002fe200078e022c */
[----:B------:R-:W-:Y:S05]  /*6690*/  @P1 WARPSYNC.ALL ;  /* 0x0000000000001948 */ /* 0x000fea0003800000 */
[----:B------:R-:W-:Y:S01]  /*66a0*/  @P1 LEA R2, R2, UR44, 0x1 ;  /* 0x0000002c02021c11 */ /* 0x000fe2000f8e08ff */
[----:B------:R-:W-:Y:S04]  /*66b0*/  UIADD3 UR4, UPT, UPT, UR46, 0x1, URZ ;  /* 0x000000012e047890 */ /* 0x000fe8000fffe0ff */
[----:B------:R1:W3:Y:S01]  /*66c0*/  @P1 LDSM.16.M88.4 R28, [R2+0x200] ;  /* 0x00020000021c183b */ /* 0x0002e20000000200 */
[----:B------:R-:W-:Y:S01]  /*66d0*/  UISETP.NE.AND UP0, UPT, UR4, 0x3, UPT ;  /* 0x000000030400788c */ /* 0x000fe2000bf05270 */
[----:B------:R-:W-:Y:S03]  /*66e0*/  @P1 IMAD R0, R54, 0x2, R2 ;  /* 0x0000000236001824 */ /* 0x000fe600078e0202 */
[----:B------:R-:W-:Y:S02]  /*66f0*/  USEL UR5, URZ, 0x1, UP0 ;  /* 0x00000001ff057887 */ /* 0x000fe40008000000 */
[----:B------:R1:W4:Y:S01]  /*6700*/  @P1 LDSM.16.M88.4 R36, [R0+0x200] ;  /* 0x000200000024183b */ /* 0x0003220000000200 */
[----:B------:R-:W-:Y:S03]  /*6710*/  USEL UR4, UR4, URZ, UP0 ;  /* 0x000000ff04047287 */ /* 0x000fe60008000000 */
[----:B------:R-:W-:Y:S03]  /*6720*/  LOP3.LUT R63, R63, UR5, RZ, 0x3c, !PT ;  /* 0x000000053f3f7c12 */ /* 0x000fe6000f8e3cff */
[----:B------:R-:W-:Y:S02]  /*6730*/  IMAD.U32 R64, RZ, RZ, UR4 ;  /* 0x00000004ff407e24 */ /* 0x000fe4000f8e00ff */
.L_x_100:
[----:B------:R-:W-:Y:S05]  /*6740*/  BSYNC B1 ;  /* 0x0000000000017941 */ /* 0x000fea0003800000 */
.L_x_99:
[----:B-1----:R-:W-:Y:S04]  /*6750*/  SHF.R.U32.HI R0, RZ, 0x15, R25 ;  /* 0x00000015ff007819 */ /* 0x002fe80000011619 */
[----:B------:R-:W-:Y:S01]  /*6760*/  LOP3.LUT P1, RZ, R0, 0x3, R46, 0x48, !PT ;  /* 0x0000000300ff7812 */ /* 0x000fe2000782482e */
[----:B------:R-:W-:Y:S01]  /*6770*/  @!UPT UIADD3 URZ, UPT, UPT, URZ, URZ, URZ ;  /* 0x000000fffffff290 */ /* 0x000fe2000fffe0ff */
[----:B--2---:R-:W-:Y:S11]  /*6780*/  @P0 BRA `(.L_x_104) ;  /* 0x0000000000080947 */ /* 0x004ff60003800000 */
[----:B------:R-:W1:Y:S02]  /*6790*/  SYNCS.PHASECHK.TRANS64.TRYWAIT P0, [R27+URZ+0xc0], R3 ;  /* 0x0000c0031b0075a7 */ /* 0x000e6400080011ff */
[----:B-1----:R-:W-:Y:S05]  /*67a0*/  @!P0 BRA `(.L_x_105) ;  /* 0x0000001c00948947 */ /* 0x002fea0003800000 */
.L_x_104:
[----:B------:R-:W-:Y:S05]  /*67b0*/  @!P1 BRA `(.L_x_106) ;  /* 0x0000000000409947 */ /* 0x000fea0003800000 */
[----:B------:R-:W2:Y:S01]  /*67c0*/  LDCU.64 UR8, c[0x4][0x70] ;  /* 0x01000e00ff0877ac */ /* 0x000ea20008000a00 */
[----:B-1----:R-:W-:Y:S01]  /*67d0*/  MOV R3, 0x0 ;  /* 0x0000000000037802 */ /* 0x002fe20000000f00 */
[----:B------:R-:W-:Y:S02]  /*67e0*/  HFMA2 R12, -RZ, RZ, 0, 5.9604644775390625e-08 ;  /* 0x00000001ff0c7431 */ /* 0x000fe400000001ff */
[----:B------:R-:W-:Y:S02]  /*67f0*/  IMAD.MOV.U32 R8, RZ, RZ, 0x192 ;  /* 0x00000192ff087424 */ /* 0x000fe400078e00ff */
[----:B------:R-:W-:Y:S01]  /*6800*/  IMAD.MOV.U32 R13, RZ, RZ, RZ ;  /* 0x000000ffff0d7224 */ /* 0x000fe200078e00ff */
[----:B------:R-:W1:Y:S01]  /*6810*/  LDCU.64 UR6, c[0x4][0x78] ;  /* 0x01000f00ff0677ac */ /* 0x000e620008000a00 */
[----:B------:R-:W3:Y:S01]  /*6820*/  LDC.64 R2, c[0x4][R3] ;  /* 0x0100000003027b82 */ /* 0x000ee20000000a00 */
[----:B------:R-:W5:Y:S01]  /*6830*/  LDCU.64 UR4, c[0x4][0x10] ;  /* 0x01000200ff0477ac */ /* 0x000f620008000a00 */
[----:B--2---:R-:W-:Y:S01]  /*6840*/  MOV R5, UR9 ;  /* 0x0000000900057c02 */ /* 0x004fe20008000f00 */
[----:B------:R-:W-:Y:S01]  /*6850*/  IMAD.U32 R4, RZ, RZ, UR8 ;  /* 0x00000008ff047e24 */ /* 0x000fe2000f8e00ff */
[----:B-1----:R-:W-:Y:S01]  /*6860*/  MOV R7, UR7 ;  /* 0x0000000700077c02 */ /* 0x002fe20008000f00 */
[----:B------:R-:W-:Y:S01]  /*6870*/  IMAD.U32 R6, RZ, RZ, UR6 ;  /* 0x00000006ff067e24 */ /* 0x000fe2000f8e00ff */
[----:B-----5:R-:W-:Y:S01]  /*6880*/  MOV R11, UR5 ;  /* 0x00000005000b7c02 */ /* 0x020fe20008000f00 */
[----:B------:R-:W-:Y:S02]  /*6890*/  IMAD.U32 R10, RZ, RZ, UR4 ;  /* 0x00000004ff0a7e24 */ /* 0x000fe4000f8e00ff */
[----:B------:R-:W-:Y:S07]  /*68a0*/  LEPC R20, `(.L_x_106) ;  /* 0x000000001014794e */ /* 0x000fee0000000000 */
[----:B---34-:R-:W-:Y:S05]  /*68b0*/  CALL.ABS.NOINC R2 ;  /* 0x0000000002007343 */ /* 0x018fea0003c00000 */
.L_x_106:
[----:B-1-3--:R-:W-:Y:S01]  /*68c0*/  SHF.L.U32 R3, R28, 0x10, RZ ;  /* 0x000000101c037819 */ /* 0x00afe200000006ff */
[----:B------:R-:W-:Y:S05]  /*68d0*/  WARPSYNC.ALL ;  /* 0x0000000000007948 */ /* 0x000fea0003800000 */
[----:B------:R-:W-:Y:S01]  /*68e0*/  R2UR UR4, R25 ;  /* 0x00000000190472ca */ /* 0x000fe200000e0000 */
[----:B------:R-:W-:Y:S01]  /*68f0*/  BSSY.RECONVERGENT B0, `(.L_x_107) ;  /* 0x0000051000007945 */ /* 0x000fe20003800200 */
[----:B------:R-:W-:Y:S02]  /*6900*/  SHF.L.U32 R20, R30, 0x10, RZ ;  /* 0x000000101e147819 */ /* 0x000fe400000006ff */
[----:B------:R-:W-:Y:S02]  /*6910*/  SHF.L.U32 R62, R54, 0x1, RZ ;  /* 0x00000001363e7819 */ /* 0x000fe400000006ff */
[----:B------:R-:W-:Y:S07]  /*6920*/  ISETP.NE.AND P0, PT, R55, RZ, PT ;  /* 0x000000ff3700720c */ /* 0x000fee0003f05270 */
[----:B------:R-:W1:Y:S02]  /*6930*/  LDTM.16dp256bit.x4 R4, tmem[UR4] ;  /* 0x00000004000479ee */ /* 0x000e640008120000 */
[----:B-1----:R-:W-:Y:S01]  /*6940*/  FMUL R0, R24, R4 ;  /* 0x0000000418007220 */ /* 0x002fe20000400000 */
[----:B------:R-:W-:Y:S01]  /*6950*/  LOP3.LUT R4, R28, 0xffff0000, RZ, 0xc0, !PT ;  /* 0xffff00001c047812 */ /* 0x000fe200078ec0ff */
[----:B------:R-:W-:Y:S01]  /*6960*/  FMUL R2, R24, R5 ;  /* 0x0000000518027220 */ /* 0x000fe20000400000 */
[C---:B------:R-:W-:Y:S01]  /*6970*/  SHF.L.U32 R5, R29.reuse, 0x10, RZ ;  /* 0x000000101d057819 */ /* 0x040fe200000006ff */
[----:B------:R-:W-:Y:S01]  /*6980*/  FFMA R0, R26, R3, R0 ;  /* 0x000000031a007223 */ /* 0x000fe20000000000 */
[----:B------:R-:W-:Y:S01]  /*6990*/  FMUL R3, R24, R6 ;  /* 0x0000000618037220 */ /* 0x000fe20000400000 */
[----:B------:R-:W-:Y:S01]  /*69a0*/  LOP3.LUT R6, R29, 0xffff0000, RZ, 0xc0, !PT ;  /* 0xffff00001d067812 */ /* 0x000fe200078ec0ff */
[----:B------:R-:W-:Y:S01]  /*69b0*/  FFMA R2, R26, R4, R2 ;  /* 0x000000041a027223 */ /* 0x000fe20000000002 */
[----:B------:R-:W-:Y:S01]  /*69c0*/  FMUL R7, R24, R7 ;  /* 0x0000000718077220 */ /* 0x000fe20000400000 */
[----:B------:R-:W-:Y:S01]  /*69d0*/  FFMA R3, R26, R5, R3 ;  /* 0x000000051a037223 */ /* 0x000fe20000000003 */
[C---:B------:R-:W-:Y:S01]  /*69e0*/  FMUL R4, R24.reuse, R8 ;  /* 0x0000000818047220 */ /* 0x040fe20000400000 */
[----:B------:R-:W-:Y:S01]  /*69f0*/  FMUL R5, R24, R9 ;  /* 0x0000000918057220 */ /* 0x000fe20000400000 */
[----:B------:R-:W-:Y:S01]  /*6a00*/  F2FP.BF16.F32.PACK_AB R32, R2, R0 ;  /* 0x000000000220723e */ /* 0x000fe200000010ff */
[----:B------:R-:W-:Y:S01]  /*6a10*/  FFMA R7, R26, R6, R7 ;  /* 0x000000061a077223 */ /* 0x000fe20000000007 */
[----:B------:R-:W-:Y:S01]  /*6a20*/  LOP3.LUT R0, R30, 0xffff0000, RZ, 0xc0, !PT ;  /* 0xffff00001e007812 */ /* 0x000fe200078ec0ff */
[----:B------:R-:W-:Y:S01]  /*6a30*/  FFMA R4, R26, R20, R4 ;  /* 0x000000141a047223 */ /* 0x000fe20000000004 */
[----:B------:R-:W-:Y:S01]  /*6a40*/  SHF.L.U32 R2, R31, 0x10, RZ ;  /* 0x000000101f027819 */ /* 0x000fe200000006ff */
[----:B------:R-:W-:Y:S01]  /*6a50*/  FMUL R6, R24, R10 ;  /* 0x0000000a18067220 */ /* 0x000fe20000400000 */
[----:B------:R-:W-:Y:S01]  /*6a60*/  F2FP.BF16.F32.PACK_AB R33, R7, R3 ;  /* 0x000000030721723e */ /* 0x000fe200000010ff */
[C---:B------:R-:W-:Y:S01]  /*6a70*/  FFMA R5, R26.reuse, R0, R5 ;  /* 0x000000001a057223 */ /* 0x040fe20000000005 */
[----:B------:R-:W-:Y:S01]  /*6a80*/  LOP3.LUT R3, R31, 0xffff0000, RZ, 0xc0, !PT ;  /* 0xffff00001f037812 */ /* 0x000fe200078ec0ff */
[----:B------:R-:W-:Y:S01]  /*6a90*/  FFMA R6, R26, R2, R6 ;  /* 0x000000021a067223 */ /* 0x000fe20000000006 */
[----:B----4-:R-:W-:Y:S01]  /*6aa0*/  SHF.L.U32 R7, R36, 0x10, RZ ;  /* 0x0000001024077819 */ /* 0x010fe200000006ff */
[----:B------:R-:W-:Y:S01]  /*6ab0*/  FMUL R11, R24, R11 ;  /* 0x0000000b180b7220 */ /* 0x000fe20000400000 */
[----:B------:R-:W-:Y:S01]  /*6ac0*/  LOP3.LUT R0, R36, 0xffff0000, RZ, 0xc0, !PT ;  /* 0xffff000024007812 */ /* 0x000fe200078ec0ff */
[C---:B------:R-:W-:Y:S01]  /*6ad0*/  FMUL R8, R24.reuse, R12 ;  /* 0x0000000c18087220 */ /* 0x040fe20000400000 */
[----:B------:R-:W-:Y:S01]  /*6ae0*/  SHF.L.U32 R2, R37, 0x10, RZ ;  /* 0x0000001025027819 */ /* 0x000fe200000006ff */
[----:B------:R-:W-:Y:S01]  /*6af0*/  FMUL R9, R24, R13 ;  /* 0x0000000d18097220 */ /* 0x000fe20000400000 */
[----:B------:R-:W-:Y:S01]  /*6b00*/  F2FP.BF16.F32.PACK_AB R34, R5, R4 ;  /* 0x000000040522723e */ /* 0x000fe200000010ff */
[C---:B------:R-:W-:Y:S01]  /*6b10*/  FFMA R11, R26.reuse, R3, R11 ;  /* 0x000000031a0b7223 */ /* 0x040fe2000000000b */
[----:B------:R-:W-:Y:S01]  /*6b20*/  MOV R5, UR46 ;  /* 0x0000002e00057c02 */ /* 0x000fe20008000f00 */
[C---:B------:R-:W-:Y:S01]  /*6b30*/  FFMA R8, R26.reuse, R7, R8 ;  /* 0x000000071a087223 */ /* 0x040fe20000000008 */
[----:B------:R-:W-:Y:S01]  /*6b40*/  SHF.L.U32 R3, R39, 0x10, RZ ;  /* 0x0000001027037819 */ /* 0x000fe200000006ff */
[----:B------:R-:W-:Y:S01]  /*6b50*/  FFMA R9, R26, R0, R9 ;  /* 0x000000001a097223 */ /* 0x000fe20000000009 */
[----:B------:R-:W-:Y:S01]  /*6b60*/  LOP3.LUT R0, R37, 0xffff0000, RZ, 0xc0, !PT ;  /* 0xffff000025007812 */ /* 0x000fe200078ec0ff */
[C---:B------:R-:W-:Y:S01]  /*6b70*/  FMUL R10, R24.reuse, R14 ;  /* 0x0000000e180a7220 */ /* 0x040fe20000400000 */
[----:B------:R-:W-:Y:S01]  /*6b80*/  LOP3.LUT R4, R39, 0xffff0000, RZ, 0xc0, !PT ;  /* 0xffff000027047812 */ /* 0x000fe200078ec0ff */
[C---:B------:R-:W-:Y:S01]  /*6b90*/  FMUL R15, R24.reuse, R15 ;  /* 0x0000000f180f7220 */ /* 0x040fe20000400000 */
[----:B------:R-:W-:Y:S01]  /*6ba0*/  FMUL R12, R24, R16 ;  /* 0x00000010180c7220 */ /* 0x000fe20000400000 */
[----:B------:R-:W-:Y:S01]  /*6bb0*/  FFMA R10, R26, R2, R10 ;  /* 0x000000021a0a7223 */ /* 0x000fe2000000000a */
[----:B------:R-:W-:Y:S01]  /*6bc0*/  LOP3.LUT R2, R38, 0xffff0000, RZ, 0xc0, !PT ;  /* 0xffff000026027812 */ /* 0x000fe200078ec0ff */
[----:B------:R-:W-:Y:S01]  /*6bd0*/  FFMA R15, R26, R0, R15 ;  /* 0x000000001a0f7223 */ /* 0x000fe2000000000f */
[----:B------:R-:W-:Y:S01]  /*6be0*/  SHF.L.U32 R0, R38, 0x10, RZ ;  /* 0x0000001026007819 */ /* 0x000fe200000006ff */
[C---:B------:R-:W-:Y:S01]  /*6bf0*/  FMUL R13, R24.reuse, R17 ;  /* 0x00000011180d7220 */ /* 0x040fe20000400000 */
[C---:B------:R-:W-:Y:S01]  /*6c00*/  FMUL R14, R24.reuse, R18 ;  /* 0x00000012180e7220 */ /* 0x040fe20000400000 */
[----:B------:R-:W-:Y:S01]  /*6c10*/  FMUL R19, R24, R19 ;  /* 0x0000001318137220 */ /* 0x000fe20000400000 */
[----:B------:R-:W-:Y:S01]  /*6c20*/  LEA R5, R5, R44, 0xb ;  /* 0x0000002c05057211 */ /* 0x000fe200078e58ff */
[C---:B------:R-:W-:Y:S01]  /*6c30*/  FFMA R12, R26.reuse, R0, R12 ;  /* 0x000000001a0c7223 */ /* 0x040fe2000000000c */
[C---:B------:R-:W-:Y:S01]  /*6c40*/  FFMA R13, R26.reuse, R2, R13 ;  /* 0x000000021a0d7223 */ /* 0x040fe2000000000d */
[C---:B------:R-:W-:Y:S01]  /*6c50*/  FFMA R14, R26.reuse, R3, R14 ;  /* 0x000000031a0e7223 */ /* 0x040fe2000000000e */
[----:B------:R-:W-:Y:S01]  /*6c60*/  FFMA R19, R26, R4, R19 ;  /* 0x000000041a137223 */ /* 0x000fe20000000013 */
[----:B------:R-:W-:Y:S02]  /*6c70*/  F2FP.BF16.F32.PACK_AB R35, R11, R6 ;  /* 0x000000060b23723e */ /* 0x000fe400000010ff */
[----:B------:R-:W-:Y:S02]  /*6c80*/  LEA R5, R5, UR44, 0x1 ;  /* 0x0000002c05057c11 */ /* 0x000fe4000f8e08ff */
[----:B------:R-:W-:Y:S02]  /*6c90*/  F2FP.BF16.F32.PACK_AB R8, R9, R8 ;  /* 0x000000080908723e */ /* 0x000fe400000010ff */
[----:B------:R-:W-:Y:S01]  /*6ca0*/  F2FP.BF16.F32.PACK_AB R9, R15, R10 ;  /* 0x0000000a0f09723e */ /* 0x000fe200000010ff */
[----:B------:R1:W-:Y:S01]  /*6cb0*/  STSM.16.M88.4 [R5+0x200], R32 ;  /* 0x0002002005007844 */ /* 0x0003e20000000200 */
[----:B------:R-:W-:Y:S02]  /*6cc0*/  F2FP.BF16.F32.PACK_AB R10, R13, R12 ;  /* 0x0000000c0d0a723e */ /* 0x000fe400000010ff */
[----:B------:R-:W-:Y:S02]  /*6cd0*/  F2FP.BF16.F32.PACK_AB R11, R19, R14 ;  /* 0x0000000e130b723e */ /* 0x000fe400000010ff */
[----:B------:R-:W-:Y:S05]  /*6ce0*/  IADD3 R0, PT, PT, R62, 0x200, R5 ;  /* 0x000002003e007810 */ /* 0x000fea0007ffe005 */
[----:B------:R1:W-:Y:S01]  /*6cf0*/  STSM.16.M88.4 [R0], R8 ;  /* 0x0000000800007844 */ /* 0x0003e20000000200 */
[----:B------:R-:W-:Y:S01]  /*6d00*/  @!PT LDS RZ, [RZ] ;  /* 0x00000000fffff984 */ /* 0x000fe20000000800 */
[----:B------:R-:W-:Y:S01]  /*6d10*/  @!PT LDS RZ, [RZ] ;  /* 0x00000000fffff984 */ /* 0x000fe20000000800 */
[----:B------:R-:W-:Y:S01]  /*6d20*/  @!PT LDS RZ, [RZ] ;  /* 0x00000000fffff984 */ /* 0x000fe20000000800 */
[----:B------:R-:W-:Y:S01]  /*6d30*/  @!PT LDS RZ, [RZ] ;  /* 0x00000000fffff984 */ /* 0x000fe20000000800 */
[----:B------:R2:W-:Y:S07]  /*6d40*/  MEMBAR.ALL.CTA ;  /* 0x0000000000007992 */ /* 0x0005ee0000008000 */
[----:B--2---:R-:W2:Y:S02]  /*6d50*/  FENCE.VIEW.ASYNC.S ;  /* 0x00000000000073c6 */ /* 0x004ea40000000000 */
[----:B--2---:R-:W-:Y:S06]  /*6d60*/  BAR.SYNC.DEFER_BLOCKING 0x1, 0x80 ;  /* 0x0042000000007b1d */ /* 0x004fec0000010000 */
[----:B------:R-:W-:Y:S05]  /*6d70*/  @P0 BRA `(.L_x_108) ;  /* 0x0000000000200947 */ /* 0x000fea0003800000 */
[----:B------:R-:W2:Y:S01]  /*6d80*/  LDCU.64 UR6, c[0x0][0x348] ;  /* 0x00006900ff0677ac */ /* 0x000ea20008000a00 */
[----:B------:R-:W-:Y:S01]  /*6d90*/  ULEA UR5, UR46, UR44, 0xc ;  /* 0x0000002c2e057291 */ /* 0x000fe2000f8e60ff */
[----:B------:R-:W-:Y:S03]  /*6da0*/  UMOV UR51, UR36 ;  /* 0x0000002400337c82 */ /* 0x000fe60008000000 */
[----:B------:R-:W-:Y:S02]  /*6db0*/  UIADD3 UR48, UPT, UPT, UR5, 0x200, URZ ;  /* 0x0000020005307890 */ /* 0x000fe4000fffe0ff */
[----:B--2---:R-:W-:Y:S04]  /*6dc0*/  UIADD3 UR4, UP0, UPT, UR6, 0x680, URZ ;  /* 0x0000068006047890 */ /* 0x004fe8000ff1e0ff */
[----:B------:R-:W-:Y:S09]  /*6dd0*/  UIADD3.X UR5, UPT, UPT, URZ, UR7, URZ, UP0, !UPT ;  /* 0x00000007ff057290 */ /* 0x000ff200087fe4ff */
[----:B------:R2:W-:Y:S02]  /*6de0*/  UTMASTG.3D [UR48], [UR4] ;  /* 0x00000030040073b5 */ /* 0x0005e40008010000 */
[----:B--2---:R0:W-:Y:S02]  /*6df0*/  UTMACMDFLUSH ;  /* 0x00000000000079b7 */ /* 0x0041e40000000000 */
.L_x_108:
[----:B------:R-:W-:Y:S05]  /*6e00*/  BSYNC.RECONVERGENT B0 ;  /* 0x0000000000007941 */ /* 0x000fea0003800200 */
.L_x_107:
[----:B------:R-:W-:Y:S01]  /*6e10*/  UIADD3 UR47, UPT, UPT, UR46, 0x1, URZ ;  /* 0x000000012e2f7890 */ /* 0x000fe2000fffe0ff */
[----:B------:R-:W-:Y:S03]  /*6e20*/  BSSY.RECONVERGENT B0, `(.L_x_109) ;  /* 0x0000005000007945 */ /* 0x000fe60003800200 */
[----:B------:R-:W-:Y:S04]  /*6e30*/  UISETP.NE.AND UP0, UPT, UR47, 0x3, UPT ;  /* 0x000000032f00788c */ /* 0x000fe8000bf05270 */
[----:B------:R-:W-:Y:S01]  /*6e40*/  USEL UR45, UR47, URZ, UP0 ;  /* 0x000000ff2f2d7287 */ /* 0x000fe20008000000 */
[----:B------:R-:W-:Y:S11]  /*6e50*/  @P0 BRA `(.L_x_110) ;  /* 0x0000000000040947 */ /* 0x000ff60003800000 */
[----:B------:R-:W-:Y:S04]  /*6e60*/  DEPBAR.LE SB0, 0x1 ;  /* 0x000080400000791a */ /* 0x000fe80000000000 */
.L_x_110:
[----:B------:R-:W-:Y:S05]  /*6e70*/  BSYNC.RECONVERGENT B0 ;  /* 0x0000000000007941 */ /* 0x000fea0003800200 */
.L_x_109:
[----:B------:R-:W-:Y:S01]  /*6e80*/  BAR.SYNC.DEFER_BLOCKING 0x1, 0x80 ;  /* 0x0042000000007b1d */ /* 0x000fe20000010000 */
[----:B------:R-:W-:Y:S01]  /*6e90*/  ISETP.NE.AND P1, PT, R61, RZ, PT ;  /* 0x000000ff3d00720c */ /* 0x000fe20003f25270 */
[----:B------:R-:W-:Y:S01]  /*6ea0*/  UISETP.NE.AND UP0, UPT, UR53, URZ, UPT ;  /* 0x000000ff3500728c */ /* 0x000fe2000bf05270 */
[----:B------:R-:W-:Y:S11]  /*6eb0*/  LEA R2, R64, UR44, 0x3 ;  /* 0x0000002c40027c11 */ /* 0x000ff6000f8e18ff */
[----:B------:R-:W-:Y:S01]  /*6ec0*/  @P1 SHF.L.U32 R3, R63, 0x1f, RZ ;  /* 0x0000001f3f031819 */ /* 0x000fe200000006ff */
[----:B------:R-:W-:Y:S06]  /*6ed0*/  BRA.U !UP0, `(.L_x_111) ;  /* 0x0000000108247547 */ /* 0x000fec000b800000 */
[----:B------:R-:W-:Y:S01]  /*6ee0*/  IMAD.U32 R4, RZ, RZ, UR52 ;  /* 0x00000034ff047e24 */ /* 0x000fe2000f8e00ff */
[----:B-1----:R-:W-:Y:S01]  /*6ef0*/  MOV R0, UR54 ;  /* 0x0000003600007c02 */ /* 0x002fe20008000f00 */
[----:B------:R-:W-:Y:S03]  /*6f00*/  UIADD3 UR4, UPT, UPT, UR52, 0x1, URZ ;  /* 0x0000000134047890 */ /* 0x000fe6000fffe0ff */
[----:B------:R-:W-:Y:S01]  /*6f10*/  @P1 LEA R4, R4, UR44, 0x3 ;  /* 0x0000002c04041c11 */ /* 0x000fe2000f8e18ff */
[----:B------:R-:W-:Y:S04]  /*6f20*/  UISETP.NE.AND UP0, UPT, UR4, 0x3, UPT ;  /* 0x000000030400788c */ /* 0x000fe8000bf05270 */
[----:B------:R-:W-:Y:S01]  /*6f30*/  @P1 VIADD R4, R4, 0x78 ;  /* 0x0000007804041836 */ /* 0x000fe20000000000 */
[----:B------:R-:W-:Y:S04]  /*6f40*/  USEL UR52, UR4, URZ, UP0 ;  /* 0x000000ff04347287 */ /* 0x000fe80008000000 */
[----:B------:R-:W-:Y:S04]  /*6f50*/  @P1 PRMT R0, R0, 0x654, R4 ;  /* 0x0000065400001816 */ /* 0x000fe80000000004 */
[----:B------:R2:W-:Y:S04]  /*6f60*/  @P1 SYNCS.ARRIVE.TRANS64.RED.A1T0 RZ, [R0+URZ], RZ ;  /* 0x000000ff00ff19a7 */ /* 0x0005e800081004ff */
.L_x_111:
[----:B------:R-:W3:Y:S01]  /*6f70*/  @P1 SYNCS.PHASECHK.TRANS64.TRYWAIT P0, [R2+URZ+0x60], R3 ;  /* 0x00006003020015a7 */ /* 0x000ee200080011ff */
[----:B------:R-:W-:Y:S01]  /*6f80*/  BSSY B1, `(.L_x_112) ;  /* 0x0000013000017945 */ /* 0x000fe20003800000 */
[----:B---3--:R-:W-:Y:S03]  /*6f90*/  @P1 SEL R65, RZ, 0x1, !P0 ;  /* 0x00000001ff411807 */ /* 0x008fe60004000000 */
[----:B------:R-:W-:Y:S05]  /*6fa0*/  @!P1 BRA `(.L_x_113) ;  /* 0x0000000000409947 */ /* 0x000fea0003800000 */
[----:B------:R-:W-:Y:S01]  /*6fb0*/  ISETP.NE.AND P1, PT, R66, RZ, PT ;  /* 0x000000ff4200720c */ /* 0x000fe20003f25270 */
[----:B------:R-:W-:Y:S01]  /*6fc0*/  BSSY B0, `(.L_x_114) ;  /* 0x0000009000007945 */ /* 0x000fe20003800000 */
[----:B------:R-:W-:Y:S11]  /*6fd0*/  ISETP.NE.AND P0, PT, R65, RZ, PT ;  /* 0x000000ff4100720c */ /* 0x000ff60003f05270 */
[----:B------:R-:W-:Y:S05]  /*6fe0*/  @P1 IMAD R3, R64, 0x800, R44 ;  /* 0x0000080040031824 */ /* 0x000fea00078e022c */
[----:B------:R-:W-:Y:S05]  /*6ff0*/  @P1 LEA R3, R3, UR44, 0x1 ;  /* 0x0000002c03031c11 */ /* 0x000fea000f8e08ff */
[----:B-12---:R-:W-:Y:S01]  /*7000*/  @P1 IMAD.IADD R0, R62, 0x1, R3 ;  /* 0x000000013e001824 */ /* 0x006fe200078e0203 */
[----:B------:R-:W-:Y:S06]  /*7010*/  @P0 BRA `(.L_x_115) ;  /* 0x00000000000c0947 */ /* 0x000fec0003800000 */
[----:B------:R-:W-:Y:S04]  /*7020*/  SHF.L.U32 R63, R63, 0x1f, RZ ;  /* 0x0000001f3f3f7819 */ /* 0x000fe800000006ff */
[----:B------:R-:W1:Y:S02]  /*7030*/  SYNCS.PHASECHK.TRANS64.TRYWAIT P0, [R2+URZ+0x60], R63 ;  /* 0x0000603f020075a7 */ /* 0x000e6400080011ff */
[----:B-1----:R-:W-:Y:S05]  /*7040*/  @!P0 BRA `(.L_x_116) ;  /* 0x0000001400808947 */ /* 0x002fea0003800000 */
.L_x_115:
[----:B------:R-:W-:Y:S05]  /*7050*/  BSYNC B0 ;  /* 0x0000000000007941 */ /* 0x000fea0003800000 */
.L_x_114:
[----:B------:R-:W-:Y:S11]  /*7060*/  ISETP.NE.AND P0, PT, R66, RZ, PT ;  /* 0x000000ff4200720c */ /* 0x000ff60003f05270 */
[----:B------:R-:W-:Y:S02]  /*7070*/  @!UPT UIADD3 URZ, UPT, UPT, URZ, URZ, URZ ;  /* 0x000000fffffff290 */ /* 0x000fe4000fffe0ff */
[----:B------:R-:W-:Y:S05]  /*7080*/  @P0 WARPSYNC.ALL ;  /* 0x0000000000000948 */ /* 0x000fea0003800000 */
[----:B------:R3:W4:Y:S04]  /*7090*/  @P0 LDSM.16.M88.4 R28, [R3+0x200] ;  /* 0x00020000031c083b */ /* 0x0007280000000200 */
[----:B------:R3:W2:Y:S02]  /*70a0*/  @P0 LDSM.16.M88.4 R36, [R0+0x200] ;  /* 0x000200000024083b */ /* 0x0006a40000000200 */
.L_x_113:
[----:B------:R-:W-:Y:S05]  /*70b0*/  BSYNC B1 ;  /* 0x0000000000017941 */ /* 0x000fea0003800000 */
.L_x_112:
[----:B-123--:R-:W-:Y:S05]  /*70c0*/  VIADD R0, R25, 0x20 ;  /* 0x0000002019007836 */ /* 0x00efea0000000000 */
[----:B------:R-:W-:Y:S04]  /*70d0*/  SHF.R.U32.HI R0, RZ, 0x15, R0 ;  /* 0x00000015ff007819 */ /* 0x000fe80000011600 */
[----:B------:R-:W-:Y:S11]  /*70e0*/  LOP3.LUT P0, RZ, R0, 0x3, R46, 0x48, !PT ;  /* 0x0000000300ff7812 */ /* 0x000ff6000780482e */
[----:B------:R-:W-:Y:S02]  /*70f0*/  @!UPT UIADD3 URZ, UPT, UPT, URZ, URZ, URZ ;  /* 0x000000fffffff290 */ /* 0x000fe4000fffe0ff */
[----:B------:R-:W-:Y:S05]  /*7100*/  @!P0 BRA `(.L_x_117) ;  /* 0x0000000000408947 */ /* 0x000fea0003800000 */
[----:B------:R-:W1:Y:S01]  /*7110*/  LDCU.64 UR8, c[0x4][0x70] ;  /* 0x01000e00ff0877ac */ /* 0x000e620008000a00 */
[----:B------:R-:W-:Y:S01]  /*7120*/  MOV R3, 0x0 ;  /* 0x0000000000037802 */ /* 0x000fe20000000f00 */
[----:B------:R-:W-:Y:S02]  /*7130*/  HFMA2 R12, -RZ, RZ, 0, 5.9604644775390625e-08 ;  /* 0x00000001ff0c7431 */ /* 0x000fe400000001ff */
[----:B------:R-:W-:Y:S02]  /*7140*/  IMAD.MOV.U32 R8, RZ, RZ, 0x192 ;  /* 0x00000192ff087424 */ /* 0x000fe400078e00ff */
[----:B------:R-:W-:Y:S01]  /*7150*/  IMAD.MOV.U32 R13, RZ, RZ, RZ ;  /* 0x000000ffff0d7224 */ /* 0x000fe200078e00ff */
[----:B------:R-:W2:Y:S01]  /*7160*/  LDCU.64 UR6, c[0x4][0x78] ;  /* 0x01000f00ff0677ac */ /* 0x000ea20008000a00 */
[----:B------:R-:W3:Y:S01]  /*7170*/  LDC.64 R2, c[0x4][R3] ;  /* 0x0100000003027b82 */ /* 0x000ee20000000a00 */
[----:B------:R-:W5:Y:S01]  /*7180*/  LDCU.64 UR4, c[0x4][0x10] ;  /* 0x01000200ff0477ac */ /* 0x000f620008000a00 */
[----:B-1----:R-:W-:Y:S01]  /*7190*/  MOV R5, UR9 ;  /* 0x0000000900057c02 */ /* 0x002fe20008000f00 */
[----:B------:R-:W-:Y:S01]  /*71a0*/  IMAD.U32 R4, RZ, RZ, UR8 ;  /* 0x00000008ff047e24 */ /* 0x000fe2000f8e00ff */
[----:B--2---:R-:W-:Y:S01]  /*71b0*/  MOV R7, UR7 ;  /* 0x0000000700077c02 */ /* 0x004fe20008000f00 */
[----:B------:R-:W-:Y:S01]  /*71c0*/  IMAD.U32 R6, RZ, RZ, UR6 ;  /* 0x00000006ff067e24 */ /* 0x000fe2000f8e00ff */
[----:B-----5:R-:W-:Y:S01]  /*71d0*/  MOV R11, UR5 ;  /* 0x00000005000b7c02 */ /* 0x020fe20008000f00 */
[----:B------:R-:W-:Y:S02]  /*71e0*/  IMAD.U32 R10, RZ, RZ, UR4 ;  /* 0x00000004ff0a7e24 */ /* 0x000fe4000f8e00ff */
[----:B------:R-:W-:Y:S07]  /*71f0*/  LEPC R20, `(.L_x_117) ;  /* 0x000000001014794e */ /* 0x000fee0000000000 */
[----:B---34-:R-:W-:Y:S05]  /*7200*/  CALL.ABS.NOINC R2 ;  /* 0x0000000002007343 */ /* 0x018fea0003c00000 */
.L_x_117:
[----:B------:R-:W-:Y:S01]  /*7210*/  ISETP.NE.AND P0, PT, R55, RZ, PT ;  /* 0x000000ff3700720c */ /* 0x000fe20003f05270 */
[----:B------:R-:W-:Y:S05]  /*7220*/  WARPSYNC.ALL ;  /* 0x0000000000007948 */ /* 0x000fea0003800000 */
[----:B------:R-:W-:Y:S01]  /*7230*/  R2UR UR4, R25 ;  /* 0x00000000190472ca */ /* 0x000fe200000e0000 */
[----:B------:R-:W-:Y:S01]  /*7240*/  BSSY.RECONVERGENT B0, `(.L_x_118) ;  /* 0x0000057000007945 */ /* 0x000fe20003800200 */
[C---:B----4-:R-:W-:Y:S02]  /*7250*/  SHF.L.U32 R20, R28.reuse, 0x10, RZ ;  /* 0x000000101c147819 */ /* 0x050fe400000006ff */
[----:B------:R-:W-:Y:S02]  /*7260*/  LOP3.LUT R21, R28, 0xffff0000, RZ, 0xc0, !PT ;  /* 0xffff00001c157812 */ /* 0x000fe400078ec0ff */
[----:B------:R-:W-:Y:S02]  /*7270*/  SHF.L.U32 R25, R29, 0x10, RZ ;  /* 0x000000101d197819 */ /* 0x000fe400000006ff */
[----:B------:R-:W-:Y:S02]  /*7280*/  SHF.L.U32 R28, R30, 0x10, RZ ;  /* 0x000000101e1c7819 */ /* 0x000fe400000006ff */
[C---:B------:R-:W-:Y:S02]  /*7290*/  SHF.L.U32 R32, R36.reuse, 0x10, RZ ;  /* 0x0000001024207819 */ /* 0x040fe400000006ff */
[----:B------:R-:W-:Y:S01]  /*72a0*/  LOP3.LUT R33, R36, 0xffff0000, RZ, 0xc0, !PT ;  /* 0xffff000024217812 */ /* 0x000fe200078ec0ff */
[----:B------:R-:W1:Y:S01]  /*72b0*/  LDTM.16dp256bit.x4 R4, tmem[UR4+0x20] ;  /* 0x00002004000479ee */ /* 0x000e620008120000 */
[----:B------:R-:W-:Y:S01]  /*72c0*/  R2UR UR4, R27 ;  /* 0x000000001b0472ca */ /* 0x000fe200000e0000 */
[----:B------:R-:W-:Y:S01]  /*72d0*/  NOP ;  /* 0x0000000000007918 */ /* 0x000fe20000000000 */
[----:B------:R-:W-:Y:S02]  /*72e0*/  LOP3.LUT R27, R29, 0xffff0000, RZ, 0xc0, !PT ;  /* 0xffff00001d1b7812 */ /* 0x000fe400078ec0ff */
[----:B------:R-:W-:Y:S02]  /*72f0*/  LOP3.LUT R29, R30, 0xffff0000, RZ, 0xc0, !PT ;  /* 0xffff00001e1d7812 */ /* 0x000fe400078ec0ff */
[C---:B------:R-:W-:Y:S02]  /*7300*/  SHF.L.U32 R30, R31.reuse, 0x10, RZ ;  /* 0x000000101f1e7819 */ /* 0x040fe400000006ff */
[----:B------:R-:W-:Y:S02]  /*7310*/  LOP3.LUT R31, R31, 0xffff0000, RZ, 0xc0, !PT ;  /* 0xffff00001f1f7812 */ /* 0x000fe400078ec0ff */
[C---:B------:R-:W-:Y:S02]  /*7320*/  SHF.L.U32 R34, R37.reuse, 0x10, RZ ;  /* 0x0000001025227819 */ /* 0x040fe400000006ff */
[----:B------:R-:W-:Y:S01]  /*7330*/  LOP3.LUT R35, R37, 0xffff0000, RZ, 0xc0, !PT ;  /* 0xffff000025237812 */ /* 0x000fe200078ec0ff */
[----:B------:R-:W-:Y:S01]  /*7340*/  UIADD3 UR4, UPT, UPT, UR4, 0xe0, URZ ;  /* 0x000000e004047890 */ /* 0x000fe2000fffe0ff */
[C---:B------:R-:W-:Y:S02]  /*7350*/  SHF.L.U32 R36, R38.reuse, 0x10, RZ ;  /* 0x0000001026247819 */ /* 0x040fe400000006ff */
[----:B------:R-:W-:Y:S01]  /*7360*/  LOP3.LUT R37, R38, 0xffff0000, RZ, 0xc0, !PT ;  /* 0xffff000026257812 */ /* 0x000fe200078ec0ff */
[----:B------:R-:W-:Y:S01]  /*7370*/  UPRMT UR4, UR54, 0x654, UR4 ;  /* 0x0000065436047896 */ /* 0x000fe20008000004 */
[C---:B------:R-:W-:Y:S02]  /*7380*/  SHF.L.U32 R38, R39.reuse, 0x10, RZ ;  /* 0x0000001027267819 */ /* 0x040fe400000006ff */
[----:B------:R-:W-:Y:S01]  /*7390*/  LOP3.LUT R39, R39, 0xffff0000, RZ, 0xc0, !PT ;  /* 0xffff000027277812 */ /* 0x000fe200078ec0ff */
[C---:B-1----:R-:W-:Y:S01]  /*73a0*/  FMUL R4, R24.reuse, R4 ;  /* 0x0000000418047220 */ /* 0x042fe20000400000 */
[C---:B------:R-:W-:Y:S01]  /*73b0*/  FMUL R5, R24.reuse, R5 ;  /* 0x0000000518057220 */ /* 0x040fe20000400000 */
[----:B------:R-:W-:Y:S03]  /*73c0*/  FMUL R6, R24, R6 ;  /* 0x0000000618067220 */ /* 0x000fe60000400000 */
[----:B------:R-:W-:Y:S01]  /*73d0*/  SYNCS.ARRIVE.TRANS64.RED.A1T0 RZ, [UR4], RZ ;  /* 0x000000ffffff79a7 */ /* 0x000fe20008100404 */
[C---:B------:R-:W-:Y:S01]  /*73e0*/  FFMA R4, R26.reuse, R20, R4 ;  /* 0x000000141a047223 */ /* 0x040fe20000000004 */
[C---:B------:R-:W-:Y:S01]  /*73f0*/  FFMA R5, R26.reuse, R21, R5 ;  /* 0x000000151a057223 */ /* 0x040fe20000000005 */
[----:B------:R-:W-:Y:S01]  /*7400*/  FFMA R6, R26, R25, R6 ;  /* 0x000000191a067223 */ /* 0x000fe20000000006 */
[C---:B------:R-:W-:Y:S01]  /*7410*/  FMUL R7, R24.reuse, R7 ;  /* 0x0000000718077220 */ /* 0x040fe20000400000 */
[C---:B------:R-:W-:Y:S01]  /*7420*/  FMUL R8, R24.reuse, R8 ;  /* 0x0000000818087220 */ /* 0x040fe20000400000 */
[----:B------:R-:W-:Y:S01]  /*7430*/  FMUL R9, R24, R9 ;  /* 0x0000000918097220 */ /* 0x000fe20000400000 */
[----:B------:R-:W-:Y:S01]  /*7440*/  F2FP.BF16.F32.PACK_AB R4, R5, R4 ;  /* 0x000000040504723e */ /* 0x000fe200000010ff */
[C---:B------:R-:W-:Y:S01]  /*7450*/  FFMA R7, R26.reuse, R27, R7 ;  /* 0x0000001b1a077223 */ /* 0x040fe20000000007 */
[C---:B------:R-:W-:Y:S01]  /*7460*/  FFMA R8, R26.reuse, R28, R8 ;  /* 0x0000001c1a087223 */ /* 0x040fe20000000008 */
[----:B------:R-:W-:Y:S01]  /*7470*/  FFMA R9, R26, R29, R9 ;  /* 0x0000001d1a097223 */ /* 0x000fe20000000009 */
[C---:B------:R-:W-:Y:S01]  /*7480*/  FMUL R10, R24.reuse, R10 ;  /* 0x0000000a180a7220 */ /* 0x040fe20000400000 */
[C---:B------:R-:W-:Y:S01]  /*7490*/  FMUL R11, R24.reuse, R11 ;  /* 0x0000000b180b7220 */ /* 0x040fe20000400000 */
[----:B------:R-:W-:Y:S01]  /*74a0*/  F2FP.BF16.F32.PACK_AB R5, R7, R6 ;  /* 0x000000060705723e */ /* 0x000fe200000010ff */
[C---:B------:R-:W-:Y:S01]  /*74b0*/  FMUL R0, R24.reuse, R12 ;  /* 0x0000000c18007220 */ /* 0x040fe20000400000 */
[----:B------:R-:W-:Y:S01]  /*74c0*/  FMUL R2, R24, R13 ;  /* 0x0000000d18027220 */ /* 0x000fe20000400000 */
[----:B------:R-:W-:Y:S01]  /*74d0*/  FFMA R10, R26, R30, R10 ;  /* 0x0000001e1a0a7223 */ /* 0x000fe2000000000a */
[----:B------:R-:W-:Y:S01]  /*74e0*/  FMUL R3, R24, R14 ;  /* 0x0000000e18037220 */ /* 0x000fe20000400000 */
[----:B------:R-:W-:Y:S01]  /*74f0*/  F2FP.BF16.F32.PACK_AB R6, R9, R8 ;  /* 0x000000080906723e */ /* 0x000fe200000010ff */
[----:B------:R-:W-:Y:S01]  /*7500*/  FFMA R11, R26, R31, R11 ;  /* 0x0000001f1a0b7223 */ /* 0x000fe2000000000b */
[C---:B------:R-:W-:Y:S01]  /*7510*/  FMUL R15, R24.reuse, R15 ;  /* 0x0000000f180f7220 */ /* 0x040fe20000400000 */
[----:B------:R-:W-:Y:S01]  /*7520*/  FMUL R12, R24, R16 ;  /* 0x00000010180c7220 */ /* 0x000fe20000400000 */
[----:B------:R-:W-:Y:S01]  /*7530*/  FFMA R0, R26, R32, R0 ;  /* 0x000000201a007223 */ /* 0x000fe20000000000 */
[----:B------:R-:W-:Y:S01]  /*7540*/  MOV R8, UR45 ;  /* 0x0000002d00087c02 */ /* 0x000fe20008000f00 */
[----:B------:R-:W-:Y:S01]  /*7550*/  FMUL R13, R24, R17 ;  /* 0x00000011180d7220 */ /* 0x000fe20000400000 */
[----:B------:R-:W-:Y:S01]  /*7560*/  FFMA R2, R26, R33, R2 ;  /* 0x000000211a027223 */ /* 0x000fe20000000002 */
[----:B------:R-:W-:Y:S01]  /*7570*/  FMUL R14, R24, R18 ;  /* 0x00000012180e7220 */ /* 0x000fe20000400000 */
[C---:B------:R-:W-:Y:S01]  /*7580*/  FFMA R3, R26.reuse, R34, R3 ;  /* 0x000000221a037223 */ /* 0x040fe20000000003 */
[----:B------:R-:W-:Y:S01]  /*7590*/  FFMA R15, R26, R35, R15 ;  /* 0x000000231a0f7223 */ /* 0x000fe2000000000f */
[----:B------:R-:W-:Y:S01]  /*75a0*/  FMUL R19, R24, R19 ;  /* 0x0000001318137220 */ /* 0x000fe20000400000 */
[----:B------:R-:W-:Y:S01]  /*75b0*/  FFMA R12, R26, R36, R12 ;  /* 0x000000241a0c7223 */ /* 0x000fe2000000000c */
[----:B------:R-:W-:Y:S01]  /*75c0*/  LEA R8, R8, R44, 0xb ;  /* 0x0000002c08087211 */ /* 0x000fe200078e58ff */
        /* <DEDUP_REMOVED lines=21> */
[----:B------:R-:W-:Y:S02]  /*7720*/  ULEA UR5, UR45, UR44, 0xc ;  /* 0x0000002c2d057291 */ /* 0x000fe4000f8e60ff */
[----:B------:R-:W-:Y:S02]  /*7730*/  UIADD3 UR9, UPT, UPT, UR49, 0x20, URZ ;  /* 0x0000002031097890 */ /* 0x000fe4000fffe0ff */
[----:B------:R-:W-:Y:S01]  /*7740*/  UIADD3 UR8, UPT, UPT, UR5, 0x200, URZ ;  /* 0x0000020005087890 */ /* 0x000fe2000fffe0ff */
[----:B------:R-:W-:Y:S01]  /*7750*/  UMOV UR10, UR50 ;  /* 0x00000032000a7c82 */ /* 0x000fe20008000000 */
[----:B------:R-:W-:Y:S01]  /*7760*/  UMOV UR11, UR36 ;  /* 0x00000024000b7c82 */ /* 0x000fe20008000000 */
[----:B--2---:R-:W-:Y:S04]  /*7770*/  UIADD3 UR4, UP0, UPT, UR6, 0x680, URZ ;  /* 0x0000068006047890 */ /* 0x004fe8000ff1e0ff */
[----:B------:R-:W-:Y:S09]  /*7780*/  UIADD3.X UR5, UPT, UPT, URZ, UR7, URZ, UP0, !UPT ;  /* 0x00000007ff057290 */ /* 0x000ff200087fe4ff */
[----:B------:R2:W-:Y:S02]  /*7790*/  UTMASTG.3D [UR8], [UR4] ;  /* 0x00000008040073b5 */ /* 0x0005e40008010000 */
[----:B--2---:R0:W-:Y:S02]  /*77a0*/  UTMACMDFLUSH ;  /* 0x00000000000079b7 */ /* 0x0041e40000000000 */
.L_x_119:
[----:B------:R-:W-:Y:S05]  /*77b0*/  BSYNC.RECONVERGENT B0 ;  /* 0x0000000000007941 */ /* 0x000fea0003800200 */
.L_x_118:
[----:B------:R-:W-:Y:S01]  /*77c0*/  UIADD3 UR4, UPT, UPT, UR45, 0x1, URZ ;  /* 0x000000012d047890 */ /* 0x000fe2000fffe0ff */
[----:B------:R-:W-:Y:S03]  /*77d0*/  BSSY.RECONVERGENT B0, `(.L_x_120) ;  /* 0x0000008000007945 */ /* 0x000fe60003800200 */
[----:B------:R-:W-:Y:S04]  /*77e0*/  UISETP.NE.AND UP0, UPT, UR4, 0x3, UPT ;  /* 0x000000030400788c */ /* 0x000fe8000bf05270 */
[----:B------:R-:W-:Y:S02]  /*77f0*/  UISETP.EQ.XOR UP1, UPT, UR47, 0x3, !UP0 ;  /* 0x000000032f00788c */ /* 0x000fe4000c722a70 */
[----:B------:R-:W-:Y:S02]  /*7800*/  USEL UR46, UR4, URZ, UP0 ;  /* 0x000000ff042e7287 */ /* 0x000fe40008000000 */
[----:B------:R-:W-:Y:S04]  /*7810*/  USEL UR5, URZ, 0x1, !UP1 ;  /* 0x00000001ff057887 */ /* 0x000fe8000c800000 */
[----:B------:R-:W-:Y:S01]  /*7820*/  ULOP3.LUT UR55, UR55, UR5, URZ, 0x3c, !UPT ;  /* 0x0000000537377292 */ /* 0x000fe2000f8e3cff */
[----:B------:R-:W-:Y:S11]  /*7830*/  @P0 BRA `(.L_x_121) ;  /* 0x0000000000040947 */ /* 0x000ff60003800000 */
[----:B------:R-:W-:Y:S04]  /*7840*/  DEPBAR.LE SB0, 0x1 ;  /* 0x000080400000791a */ /* 0x000fe80000000000 */
.L_x_121:
[----:B------:R-:W-:Y:S05]  /*7850*/  BSYNC.RECONVERGENT B0 ;  /* 0x0000000000007941 */ /* 0x000fea0003800200 */
.L_x_120:
[----:B------:R-:W-:Y:S01]  /*7860*/  BAR.SYNC.DEFER_BLOCKING 0x1, 0x80 ;  /* 0x0042000000007b1d */ /* 0x000fe20000010000 */
[----:B------:R-:W-:Y:S01]  /*7870*/  UISETP.NE.AND UP0, UPT, UR53, -0x2, UPT ;  /* 0xfffffffe3500788c */ /* 0x000fe2000bf05270 */
[----:B------:R-:W-:Y:S08]  /*7880*/  IADD3 R22, PT, PT, R22, 0x1, RZ ;  /* 0x0000000116167810 */ /* 0x000ff00007ffe0ff */
[----:B------:R-:W-:Y:S05]  /*7890*/  BRA.U !UP0, `(.L_x_122) ;  /* 0x0000000108287547 */ /* 0x000fea000b800000 */
[----:B------:R-:W-:Y:S01]  /*78a0*/  ISETP.NE.AND P0, PT, R61, RZ, PT ;  /* 0x000000ff3d00720c */ /* 0x000fe20003f05270 */
[----:B------:R-:W-:Y:S01]  /*78b0*/  IMAD.U32 R2, RZ, RZ, UR52 ;  /* 0x00000034ff027e24 */ /* 0x000fe2000f8e00ff */
[----:B------:R-:W-:Y:S01]  /*78c0*/  UIADD3 UR4, UPT, UPT, UR52, 0x1, URZ ;  /* 0x0000000134047890 */ /* 0x000fe2000fffe0ff */
[----:B------:R-:W-:Y:S03]  /*78d0*/  IMAD.U32 R0, RZ, RZ, UR54 ;  /* 0x00000036ff007e24 */ /* 0x000fe6000f8e00ff */
[----:B------:R-:W-:Y:S04]  /*78e0*/  UISETP.NE.AND UP0, UPT, UR4, 0x3, UPT ;  /* 0x000000030400788c */ /* 0x000fe8000bf05270 */
[----:B------:R-:W-:Y:S03]  /*78f0*/  USEL UR52, UR4, URZ, UP0 ;  /* 0x000000ff04347287 */ /* 0x000fe60008000000 */
[----:B------:R-:W-:Y:S05]  /*7900*/  @P0 LEA R2, R2, UR44, 0x3 ;  /* 0x0000002c02020c11 */ /* 0x000fea000f8e18ff */
[----:B------:R-:W-:Y:S05]  /*7910*/  @P0 VIADD R2, R2, 0x78 ;  /* 0x0000007802020836 */ /* 0x000fea0000000000 */
[----:B------:R-:W-:Y:S04]  /*7920*/  @P0 PRMT R0, R0, 0x654, R2 ;  /* 0x0000065400000816 */ /* 0x000fe80000000002 */
[----:B------:R2:W-:Y:S03]  /*7930*/  @P0 SYNCS.ARRIVE.TRANS64.RED.A1T0 RZ, [R0+URZ], RZ ;  /* 0x000000ff00ff09a7 */ /* 0x0005e600081004ff */
.L_x_122:
[----:B------:R-:W-:Y:S01]  /*7940*/  R2UR UR6, R60 ;  /* 0x000000003c0672ca */ /* 0x000fe200000e0000 */
[----:B------:R-:W-:Y:S01]  /*7950*/  UIADD3 UR53, UPT, UPT, UR53, 0x2, URZ ;  /* 0x0000000235357890 */ /* 0x000fe2000fffe0ff */
[----:B------:R-:W-:Y:S02]  /*7960*/  R2UR UR5, R47 ;  /* 0x000000002f0572ca */ /* 0x000fe400000e0000 */
[----:B------:R-:W-:Y:S02]  /*7970*/  R2UR UR4, R48 ;  /* 0x00000000300472ca */ /* 0x000fe400000e0000 */
[----:B------:R-:W-:Y:S02]  /*7980*/  R2UR UR36, R58 ;  /* 0x000000003a2472ca */ /* 0x000fe400000e0000 */
[----:B------:R-:W-:Y:S02]  /*7990*/  ISETP.NE.AND P0, PT, R51, 0x2, PT ;  /* 0x000000023300780c */ /* 0x000fe40003f05270 */
[----:B------:R-:W-:Y:S02]  /*79a0*/  ISETP.NE.AND P1, PT, R22, 0x4, PT ;  /* 0x000000041600780c */ /* 0x000fe40003f25270 */
[----:B------:R-:W-:Y:S01]  /*79b0*/  SEL R2, RZ, 0x1, P0 ;  /* 0x00000001ff027807 */ /* 0x000fe20000000000 */
[----:B------:R-:W-:Y:S01]  /*79c0*/  UISETP.NE.AND UP0, UPT, UR6, URZ, UPT ;  /* 0x000000ff0600728c */ /* 0x000fe2000bf05270 */
[----:B--2---:R-:W-:Y:S01]  /*79d0*/  SEL R0, RZ, 0x1, P1 ;  /* 0x00000001ff007807 */ /* 0x004fe20000800000 */
[----:B------:R-:W-:Y:S01]  /*79e0*/  UIADD3 UR26, UPT, UPT, UR37, UR5, URZ ;  /* 0x00000005251a7290 */ /* 0x000fe2000fffe0ff */
[----:B------:R-:W-:Y:S01]  /*79f0*/  LOP3.LUT R52, R52, R2, RZ, 0x3c, !PT ;  /* 0x0000000234347212 */ /* 0x000fe200078e3cff */
[----:B------:R-:W-:Y:S01]  /*7a00*/  UIADD3 UR25, UPT, UPT, UR38, UR4, URZ ;  /* 0x0000000426197290 */ /* 0x000fe2000fffe0ff */
[----:B------:R-:W-:Y:S02]  /*7a10*/  LOP3.LUT R53, R53, R0, RZ, 0x3c, !PT ;  /* 0x0000000035357212 */ /* 0x000fe400078e3cff */
[----:B------:R-:W-:Y:S02]  /*7a20*/  SEL R51, R51, RZ, P0 ;  /* 0x000000ff33337207 */ /* 0x000fe40000000000 */
[----:B------:R-:W-:Y:S01]  /*7a30*/  SEL R22, R22, RZ, P1 ;  /* 0x000000ff16167207 */ /* 0x000fe20000800000 */
[----:B------:R-:W-:Y:S06]  /*7a40*/  BRA.U UP0, `(.L_x_123) ;  /* 0xffffffdd005c7547 */ /* 0x000fec000b83ffff */
[----:B------:R-:W-:-:S13]  /*7a50*/  R2UR UR4, R49 ;  /* 0x00000000310472ca */ /* 0x000fda00000e0000 */
[----:B------:R-:W-:-:S09]  /*7a60*/  UISETP.NE.AND UP0, UPT, UR4, URZ, UPT ;  /* 0x000000ff0400728c */ /* 0x000fd2000bf05270 */
[----:B------:R-:W-:Y:S05]  /*7a70*/  BRA.U !UP0, `(.L_x_124) ;  /* 0x0000000108487547 */ /* 0x000fea000b800000 */
[----:B------:R-:W2:Y:S02]  /*7a80*/  LDCU.64 UR4, c[0x0][0x890] ;  /* 0x00011200ff0477ac */ /* 0x000ea40008000a00 */
[----:B--2---:R-:W-:-:S04]  /*7a90*/  UISETP.NE.U32.AND UP0, UPT, UR4, URZ, UPT ;  /* 0x000000ff0400728c */ /* 0x004fc8000bf05070 */
[----:B------:R-:W-:-:S09]  /*7aa0*/  UISETP.NE.AND.EX UP0, UPT, UR5, URZ, UPT, UP0 ;  /* 0x000000ff0500728c */ /* 0x000fd2000bf05300 */
[----:B------:R-:W-:Y:S05]  /*7ab0*/  BRA.U UP0, `(.L_x_125) ;  /* 0x00000001000c7547 */ /* 0x000fea000b800000 */
[----:B------:R-:W-:-:S13]  /*7ac0*/  FSETP.NEU.AND P0, PT, R26, RZ, PT ;  /* 0x000000ff1a00720b */ /* 0x000fda0003f0d000 */
[----:B------:R-:W-:Y:S05]  /*7ad0*/  @!P0 EXIT ;  /* 0x000000000000894d */ /* 0x000fea0003800000 */
[----:B------:R-:W-:Y:S05]  /*7ae0*/  BRA `(.L_x_124) ;  /* 0x00000000002c7947 */ /* 0x000fea0003800000 */
.L_x_125:
[----:B------:R-:W-:Y:S01]  /*7af0*/  ISETP.NE.AND P0, PT, R50, RZ, PT ;  /* 0x000000ff3200720c */ /* 0x000fe20003f05270 */
[----:B------:R-:W-:-:S12]  /*7b00*/  BSSY.RECONVERGENT B0, `(.L_x_124) ;  /* 0x0000009000007945 */ /* 0x000fd80003800200 */
[----:B------:R-:W-:Y:S05]  /*7b10*/  @P0 BRA `(.L_x_126) ;  /* 0x0000000000140947 */ /* 0x000fea0003800000 */
[----:B------:R-:W2:Y:S02]  /*7b20*/  LDCU.64 UR4, c[0x0][0x888] ;  /* 0x00011100ff0477ac */ /* 0x000ea40008000a00 */
[----:B--2---:R-:W-:-:S04]  /*7b30*/  ISETP.NE.U32.AND P0, PT, RZ, UR4, PT ;  /* 0x00000004ff007c0c */ /* 0x004fc8000bf05070 */
[----:B------:R-:W-:-:S13]  /*7b40*/  ISETP.NE.AND.EX P0, PT, RZ, UR5, PT, P0 ;  /* 0x00000005ff007c0c */ /* 0x000fda000bf05300 */
[----:B------:R-:W-:Y:S05]  /*7b50*/  @!P0 EXIT ;  /* 0x000000000000894d */ /* 0x000fea0003800000 */
[----:B------:R-:W-:Y:S05]  /*7b60*/  BRA `(.L_x_127) ;  /* 0x0000000000087947 */ /* 0x000fea0003800000 */
.L_x_126:
[----:B------:R-:W-:-:S13]  /*7b70*/  FSETP.NEU.AND P0, PT, R26, RZ, PT ;  /* 0x000000ff1a00720b */ /* 0x000fda0003f0d000 */
[----:B------:R-:W-:Y:S05]  /*7b80*/  @!P0 EXIT ;  /* 0x000000000000894d */ /* 0x000fea0003800000 */
.L_x_127:
[----:B------:R-:W-:Y:S05]  /*7b90*/  BSYNC.RECONVERGENT B0 ;  /* 0x0000000000007941 */ /* 0x000fea0003800200 */
.L_x_124:
[----:B------:R-:W-:Y:S01]  /*7ba0*/  ULEA UR4, UR52, UR44, 0x3 ;  /* 0x0000002c34047291 */ /* 0x000fe2000f8e18ff */
[----:B------:R-:W-:-:S04]  /*7bb0*/  DEPBAR.LE SB0, 0x0 ;  /* 0x000080000000791a */ /* 0x000fc80000000000 */
[----:B------:R-:W-:-:S04]  /*7bc0*/  UIADD3 UR4, UPT, UPT, UR4, 0x78, URZ ;  /* 0x0000007804047890 */ /* 0x000fc8000fffe0ff */
[----:B------:R-:W-:-:S09]  /*7bd0*/  UPRMT UR4, UR54, 0x654, UR4 ;  /* 0x0000065436047896 */ /* 0x000fd20008000004 */
[----:B------:R-:W-:Y:S01]  /*7be0*/  SYNCS.ARRIVE.TRANS64.RED.A1T0 RZ, [UR4], RZ ;  /* 0x000000ffffff79a7 */ /* 0x000fe20008100404 */
[----:B------:R-:W-:Y:S05]  /*7bf0*/  EXIT ;  /* 0x000000000000794d */ /* 0x000fea0003800000 */
.L_x_24:
[----:B--2---:R2:W3:Y:S02]  /*7c00*/  SYNCS.PHASECHK.TRANS64.TRYWAIT P0, [R0+URZ+0x110], R2 ;  /* 0x00011002000075a7 */ /* 0x0044e400080011ff */
[----:B---3--:R-:W-:Y:S05]  /*7c10*/  @!P0 NANOSLEEP.SYNCS 0x989680 ;  /* 0x009896800000895d */ /* 0x008fea0003900000 */
[----:B------:R-:W3:Y:S02]  /*7c20*/  @!P0 SYNCS.PHASECHK.TRANS64 P0, [R0+URZ+0x110], R2 ;  /* 0x00011002000085a7 */ /* 0x000ee400080010ff */
[----:B---3--:R-:W-:Y:S05]  /*7c30*/  @!P0 BRA `(.L_x_24) ;  /* 0xfffffffc00f08947 */ /* 0x008fea000383ffff */
[----:B------:R-:W-:Y:S05]  /*7c40*/  BRA `(.L_x_128) ;  /* 0xffffff9c00787947 */ /* 0x000fea000383ffff */
.L_x_27:
[----:B-1----:R-:W-:-:S07]  /*7c50*/  MOV R0, UR33 ;  /* 0x0000002100007c02 */ /* 0x002fce0008000f00 */
.L_x_129:
[----:B-1----:R1:W2:Y:S02]  /*7c60*/  SYNCS.PHASECHK.TRANS64.TRYWAIT P0, [R0+URZ+0x30], R3 ;  /* 0x00003003000075a7 */ /* 0x0022a400080011ff */
[----:B--2---:R-:W-:Y:S05]  /*7c70*/  @!P0 NANOSLEEP.SYNCS 0x989680 ;  /* 0x009896800000895d */ /* 0x004fea0003900000 */
[----:B------:R-:W2:Y:S02]  /*7c80*/  @!P0 SYNCS.PHASECHK.TRANS64 P0, [R0+URZ+0x30], R3 ;  /* 0x00003003000085a7 */ /* 0x000ea400080010ff */
[----:B--2---:R-:W-:Y:S05]  /*7c90*/  @!P0 BRA `(.L_x_129) ;  /* 0xfffffffc00f08947 */ /* 0x004fea000383ffff */
[----:B------:R-:W-:Y:S05]  /*7ca0*/  BRA `(.L_x_26) ;  /* 0xffffff9c00c47947 */ /* 0x000fea000383ffff */
.L_x_36:
[----:B-1----:R-:W-:-:S07]  /*7cb0*/  MOV R0, UR33 ;  /* 0x0000002100007c02 */ /* 0x002fce0008000f00 */
.L_x_130:
[----:B-1----:R1:W2:Y:S02]  /*7cc0*/  SYNCS.PHASECHK.TRANS64.TRYWAIT P0, [R0+URZ+0x30], R3 ;  /* 0x00003003000075a7 */ /* 0x0022a400080011ff */
[----:B--2---:R-:W-:Y:S05]  /*7cd0*/  @!P0 NANOSLEEP.SYNCS 0x989680 ;  /* 0x009896800000895d */ /* 0x004fea0003900000 */
[----:B------:R-:W2:Y:S02]  /*7ce0*/  @!P0 SYNCS.PHASECHK.TRANS64 P0, [R0+URZ+0x30], R3 ;  /* 0x00003003000085a7 */ /* 0x000ea400080010ff */
[----:B--2---:R-:W-:Y:S05]  /*7cf0*/  @!P0 BRA `(.L_x_130) ;  /* 0xfffffffc00f08947 */ /* 0x004fea000383ffff */
[----:B------:R-:W-:Y:S05]  /*7d00*/  BRA `(.L_x_35) ;  /* 0xffffffa000d47947 */ /* 0x000fea000383ffff */
.L_x_43:
[----:B-1----:R1:W4:Y:S02]  /*7d10*/  SYNCS.PHASECHK.TRANS64.TRYWAIT P0, [R3+URZ+0xa0], R0 ;  /* 0x0000a000030075a7 */ /* 0x00232400080011ff */
[----:B----4-:R-:W-:Y:S05]  /*7d20*/  @!P0 NANOSLEEP.SYNCS 0x989680 ;  /* 0x009896800000895d */ /* 0x010fea0003900000 */
[----:B------:R-:W4:Y:S02]  /*7d30*/  @!P0 SYNCS.PHASECHK.TRANS64 P0, [R3+URZ+0xa0], R0 ;  /* 0x0000a000030085a7 */ /* 0x000f2400080010ff */
[----:B----4-:R-:W-:Y:S05]  /*7d40*/  @!P0 BRA `(.L_x_43) ;  /* 0xfffffffc00f08947 */ /* 0x010fea000383ffff */
[----:B------:R-:W-:Y:S05]  /*7d50*/  BRA `(.L_x_131) ;  /* 0xffffffa400c47947 */ /* 0x000fea000383ffff */
.L_x_47:
[----:B------:R-:W-:-:S07]  /*7d60*/  MOV R0, UR4 ;  /* 0x0000000400007c02 */ /* 0x000fce0008000f00 */
.L_x_132:
[----:B-1----:R1:W2:Y:S02]  /*7d70*/  SYNCS.PHASECHK.TRANS64.TRYWAIT P0, [R0+URZ], R2 ;  /* 0x00000002000075a7 */ /* 0x0022a400080011ff */
[----:B--2---:R-:W-:Y:S05]  /*7d80*/  @!P0 NANOSLEEP.SYNCS 0x989680 ;  /* 0x009896800000895d */ /* 0x004fea0003900000 */
[----:B------:R-:W2:Y:S02]  /*7d90*/  @!P0 SYNCS.PHASECHK.TRANS64 P0, [R0+URZ], R2 ;  /* 0x00000002000085a7 */ /* 0x000ea400080010ff */
[----:B--2---:R-:W-:Y:S05]  /*7da0*/  @!P0 BRA `(.L_x_132) ;  /* 0xfffffffc00f08947 */ /* 0x004fea000383ffff */
[----:B------:R-:W-:Y:S05]  /*7db0*/  BRA `(.L_x_133) ;  /* 0xffffffac00707947 */ /* 0x000fea000383ffff */
.L_x_48:
[----:B------:R-:W-:-:S07]  /*7dc0*/  MOV R0, UR5 ;  /* 0x0000000500007c02 */ /* 0x000fce0008000f00 */
.L_x_134:
[----:B-1----:R1:W2:Y:S02]  /*7dd0*/  SYNCS.PHASECHK.TRANS64.TRYWAIT P0, [R0+URZ], R3 ;  /* 0x00000003000075a7 */ /* 0x0022a400080011ff */
[----:B--2---:R-:W-:Y:S05]  /*7de0*/  @!P0 NANOSLEEP.SYNCS 0x989680 ;  /* 0x009896800000895d */ /* 0x004fea0003900000 */
[----:B------:R-:W2:Y:S02]  /*7df0*/  @!P0 SYNCS.PHASECHK.TRANS64 P0, [R0+URZ], R3 ;  /* 0x00000003000085a7 */ /* 0x000ea400080010ff */
[----:B--2---:R-:W-:Y:S05]  /*7e00*/  @!P0 BRA `(.L_x_134) ;  /* 0xfffffffc00f08947 */ /* 0x004fea000383ffff */
[----:B------:R-:W-:Y:S05]  /*7e10*/  BRA `(.L_x_135) ;  /* 0xffffffac007c7947 */ /* 0x000fea000383ffff */
.L_x_49:
[----:B------:R-:W-:-:S07]  /*7e20*/  MOV R0, UR5 ;  /* 0x0000000500007c02 */ /* 0x000fce0008000f00 */
.L_x_136:
[----:B-1----:R1:W2:Y:S02]  /*7e30*/  SYNCS.PHASECHK.TRANS64.TRYWAIT P0, [R0+URZ], R3 ;  /* 0x00000003000075a7 */ /* 0x0022a400080011ff */
[----:B--2---:R-:W-:Y:S05]  /*7e40*/  @!P0 NANOSLEEP.SYNCS 0x989680 ;  /* 0x009896800000895d */ /* 0x004fea0003900000 */
[----:B------:R-:W2:Y:S02]  /*7e50*/  @!P0 SYNCS.PHASECHK.TRANS64 P0, [R0+URZ], R3 ;  /* 0x00000003000085a7 */ /* 0x000ea400080010ff */
[----:B--2---:R-:W-:Y:S05]  /*7e60*/  @!P0 BRA `(.L_x_136) ;  /* 0xfffffffc00f08947 */ /* 0x004fea000383ffff */
[----:B------:R-:W-:Y:S05]  /*7e70*/  BRA `(.L_x_137) ;  /* 0xffffffac00887947 */ /* 0x000fea000383ffff */
.L_x_50:
[----:B------:R-:W-:-:S07]  /*7e80*/  MOV R0, UR5 ;  /* 0x0000000500007c02 */ /* 0x000fce0008000f00 */
.L_x_138:
[----:B-1----:R1:W2:Y:S02]  /*7e90*/  SYNCS.PHASECHK.TRANS64.TRYWAIT P0, [R0+URZ], R3 ;  /* 0x00000003000075a7 */ /* 0x0022a400080011ff */
[----:B--2---:R-:W-:Y:S05]  /*7ea0*/  @!P0 NANOSLEEP.SYNCS 0x989680 ;  /* 0x009896800000895d */ /* 0x004fea0003900000 */
[----:B------:R-:W2:Y:S02]  /*7eb0*/  @!P0 SYNCS.PHASECHK.TRANS64 P0, [R0+URZ], R3 ;  /* 0x00000003000085a7 */ /* 0x000ea400080010ff */
[----:B--2---:R-:W-:Y:S05]  /*7ec0*/  @!P0 BRA `(.L_x_138) ;  /* 0xfffffffc00f08947 */ /* 0x004fea000383ffff */
[----:B------:R-:W-:Y:S05]  /*7ed0*/  BRA `(.L_x_139) ;  /* 0xffffffac00947947 */ /* 0x000fea000383ffff */
.L_x_51:
[----:B------:R-:W-:-:S07]  /*7ee0*/  MOV R0, UR5 ;  /* 0x0000000500007c02 */ /* 0x000fce0008000f00 */
.L_x_140:
[----:B-1----:R1:W2:Y:S02]  /*7ef0*/  SYNCS.PHASECHK.TRANS64.TRYWAIT P0, [R0+URZ], R3 ;  /* 0x00000003000075a7 */ /* 0x0022a400080011ff */
[----:B--2---:R-:W-:Y:S05]  /*7f00*/  @!P0 NANOSLEEP.SYNCS 0x989680 ;  /* 0x009896800000895d */ /* 0x004fea0003900000 */
[----:B------:R-:W2:Y:S02]  /*7f10*/  @!P0 SYNCS.PHASECHK.TRANS64 P0, [R0+URZ], R3 ;  /* 0x00000003000085a7 */ /* 0x000ea400080010ff */
[----:B--2---:R-:W-:Y:S05]  /*7f20*/  @!P0 BRA `(.L_x_140) ;  /* 0xfffffffc00f08947 */ /* 0x004fea000383ffff */
[----:B------:R-:W-:Y:S05]  /*7f30*/  BRA `(.L_x_141) ;  /* 0xffffffac00a07947 */ /* 0x000fea000383ffff */
.L_x_54:
[----:B--2---:R2:W3:Y:S02]  /*7f40*/  SYNCS.PHASECHK.TRANS64.TRYWAIT P0, [R2+URZ+0x100], R4 ;  /* 0x00010004020075a7 */ /* 0x0044e400080011ff */
[----:B---3--:R-:W-:Y:S05]  /*7f50*/  @!P0 NANOSLEEP.SYNCS 0x989680 ;  /* 0x009896800000895d */ /* 0x008fea0003900000 */
[----:B------:R-:W3:Y:S02]  /*7f60*/  @!P0 SYNCS.PHASECHK.TRANS64 P0, [R2+URZ+0x100], R4 ;  /* 0x00010004020085a7 */ /* 0x000ee400080010ff */
[----:B---3--:R-:W-:Y:S05]  /*7f70*/  @!P0 BRA `(.L_x_54) ;  /* 0xfffffffc00f08947 */ /* 0x008fea000383ffff */
[----:B------:R-:W-:Y:S05]  /*7f80*/  BRA `(.L_x_142) ;  /* 0xffffffac00fc7947 */ /* 0x000fea000383ffff */
.L_x_55:
[----:B------:R-:W-:-:S07]  /*7f90*/  MOV R2, UR4 ;  /* 0x0000000400027c02 */ /* 0x000fce0008000f00 */
.L_x_143:
[----:B--2---:R2:W3:Y:S02]  /*7fa0*/  SYNCS.PHASECHK.TRANS64.TRYWAIT P0, [R2+URZ+0xb0], R5 ;  /* 0x0000b005020075a7 */ /* 0x0044e400080011ff */
[----:B---3--:R-:W-:Y:S05]  /*7fb0*/  @!P0 NANOSLEEP.SYNCS 0x989680 ;  /* 0x009896800000895d */ /* 0x008fea0003900000 */
[----:B------:R-:W3:Y:S02]  /*7fc0*/  @!P0 SYNCS.PHASECHK.TRANS64 P0, [R2+URZ+0xb0], R5 ;  /* 0x0000b005020085a7 */ /* 0x000ee400080010ff */
[----:B---3--:R-:W-:Y:S05]  /*7fd0*/  @!P0 BRA `(.L_x_143) ;  /* 0xfffffffc00f08947 */ /* 0x008fea000383ffff */
[----:B------:R-:W-:Y:S05]  /*7fe0*/  BRA `(.L_x_144) ;  /* 0xffffffb0000c7947 */ /* 0x000fea000383ffff */
.L_x_56:
[----:B--2---:R2:W3:Y:S02]  /*7ff0*/  SYNCS.PHASECHK.TRANS64.TRYWAIT P1, [R2+URZ+0xa0], R4 ;  /* 0x0000a004020075a7 */ /* 0x0044e400080211ff */
[----:B---3--:R-:W-:Y:S05]  /*8000*/  @!P1 NANOSLEEP.SYNCS 0x989680 ;  /* 0x009896800000995d */ /* 0x008fea0003900000 */
[----:B------:R-:W3:Y:S02]  /*8010*/  @!P1 SYNCS.PHASECHK.TRANS64 P1, [R2+URZ+0xa0], R4 ;  /* 0x0000a004020095a7 */ /* 0x000ee400080210ff */
[----:B---3--:R-:W-:Y:S05]  /*8020*/  @!P1 BRA `(.L_x_56) ;  /* 0xfffffffc00f09947 */ /* 0x008fea000383ffff */
[----:B------:R-:W-:Y:S05]  /*8030*/  BRA `(.L_x_145) ;  /* 0xffffffb0003c7947 */ /* 0x000fea000383ffff */
.L_x_59:
[----:B------:R-:W-:-:S07]  /*8040*/  MOV R0, UR4 ;  /* 0x0000000400007c02 */ /* 0x000fce0008000f00 */
.L_x_146:
[----:B--2---:R2:W3:Y:S02]  /*8050*/  SYNCS.PHASECHK.TRANS64.TRYWAIT P0, [R0+URZ+0xb0], R2 ;  /* 0x0000b002000075a7 */ /* 0x0044e400080011ff */
[----:B---3--:R-:W-:Y:S05]  /*8060*/  @!P0 NANOSLEEP.SYNCS 0x989680 ;  /* 0x009896800000895d */ /* 0x008fea0003900000 */
[----:B------:R-:W3:Y:S02]  /*8070*/  @!P0 SYNCS.PHASECHK.TRANS64 P0, [R0+URZ+0xb0], R2 ;  /* 0x0000b002000085a7 */ /* 0x000ee400080010ff */
[----:B---3--:R-:W-:Y:S05]  /*8080*/  @!P0 BRA `(.L_x_146) ;  /* 0xfffffffc00f08947 */ /* 0x008fea000383ffff */
[----:B------:R-:W-:Y:S05]  /*8090*/  BRA `(.L_x_58) ;  /* 0xffffffb000907947 */ /* 0x000fea000383ffff */
.L_x_66:
[----:B-1----:R1:W2:Y:S02]  /*80a0*/  SYNCS.PHASECHK.TRANS64.TRYWAIT P1, [R0+URZ+0xa0], R2 ;  /* 0x0000a002000075a7 */ /* 0x0022a400080211ff */
[----:B--2---:R-:W-:Y:S05]  /*80b0*/  @!P1 NANOSLEEP.SYNCS 0x989680 ;  /* 0x009896800000995d */ /* 0x004fea0003900000 */
[----:B------:R-:W2:Y:S02]  /*80c0*/  @!P1 SYNCS.PHASECHK.TRANS64 P1, [R0+URZ+0xa0], R2 ;  /* 0x0000a002000095a7 */ /* 0x000ea400080210ff */
[----:B--2---:R-:W-:Y:S05]  /*80d0*/  @!P1 BRA `(.L_x_66) ;  /* 0xfffffffc00f09947 */ /* 0x004fea000383ffff */
[----:B------:R-:W-:Y:S05]  /*80e0*/  BRA `(.L_x_147) ;  /* 0xffffffb800247947 */ /* 0x000fea000383ffff */
.L_x_67:
[----:B------:R-:W-:-:S07]  /*80f0*/  MOV R2, UR46 ;  /* 0x0000002e00027c02 */ /* 0x000fce0008000f00 */
.L_x_148:
[----:B-1----:R1:W2:Y:S02]  /*8100*/  SYNCS.PHASECHK.TRANS64.TRYWAIT P0, [R2+URZ+0xe0], R0 ;  /* 0x0000e000020075a7 */ /* 0x0022a400080011ff */
[----:B--2---:R-:W-:Y:S05]  /*8110*/  @!P0 NANOSLEEP.SYNCS 0x989680 ;  /* 0x009896800000895d */ /* 0x004fea0003900000 */
[----:B------:R-:W2:Y:S02]  /*8120*/  @!P0 SYNCS.PHASECHK.TRANS64 P0, [R2+URZ+0xe0], R0 ;  /* 0x0000e000020085a7 */ /* 0x000ea400080010ff */
[----:B--2---:R-:W-:Y:S05]  /*8130*/  @!P0 BRA `(.L_x_148) ;  /* 0xfffffffc00f08947 */ /* 0x004fea000383ffff */
[----:B------:R-:W-:Y:S05]  /*8140*/  BRA `(.L_x_149) ;  /* 0xffffffb800747947 */ /* 0x000fea000383ffff */
.L_x_70:
[----:B------:R-:W-:Y:S07]  /*8150*/  MOV R0, UR7 ;  /* 0x0000000700007c02 */ /* 0x000fee0008000f00 */
.L_x_150:
[----:B-1----:R1:W2:Y:S02]  /*8160*/  SYNCS.PHASECHK.TRANS64.TRYWAIT P0, [R0+URZ], R2 ;  /* 0x00000002000075a7 */ /* 0x0022a400080011ff */
[----:B--2---:R-:W-:Y:S05]  /*8170*/  @!P0 NANOSLEEP.SYNCS 0x989680 ;  /* 0x009896800000895d */ /* 0x004fea0003900000 */
[----:B------:R-:W2:Y:S02]  /*8180*/  @!P0 SYNCS.PHASECHK.TRANS64 P0, [R0+URZ], R2 ;  /* 0x00000002000085a7 */ /* 0x000ea400080010ff */
[----:B--2---:R-:W-:Y:S05]  /*8190*/  @!P0 BRA `(.L_x_150) ;  /* 0xfffffffc00f08947 */ /* 0x004fea000383ffff */
[----:B------:R-:W-:Y:S05]  /*81a0*/  BRA `(.L_x_69) ;  /* 0xffffffb800907947 */ /* 0x000fea000383ffff */
.L_x_73:
[----:B------:R-:W-:-:S07]  /*81b0*/  MOV R0, UR4 ;  /* 0x0000000400007c02 */ /* 0x000fce0008000f00 */
.L_x_151:
[----:B--2---:R2:W4:Y:S02]  /*81c0*/  SYNCS.PHASECHK.TRANS64.TRYWAIT P0, [R0+URZ], R2 ;  /* 0x00000002000075a7 */ /* 0x00452400080011ff */
[----:B----4-:R-:W-:Y:S05]  /*81d0*/  @!P0 NANOSLEEP.SYNCS 0x989680 ;  /* 0x009896800000895d */ /* 0x010fea0003900000 */
[----:B------:R-:W4:Y:S02]  /*81e0*/  @!P0 SYNCS.PHASECHK.TRANS64 P0, [R0+URZ], R2 ;  /* 0x00000002000085a7 */ /* 0x000f2400080010ff */
[----:B----4-:R-:W-:Y:S05]  /*81f0*/  @!P0 BRA `(.L_x_151) ;  /* 0xfffffffc00f08947 */ /* 0x010fea000383ffff */
[----:B------:R-:W-:Y:S05]  /*8200*/  BRA `(.L_x_152) ;  /* 0xffffffbc00bc7947 */ /* 0x000fea000383ffff */
.L_x_74:
[----:B------:R-:W-:-:S07]  /*8210*/  MOV R0, UR5 ;  /* 0x0000000500007c02 */ /* 0x000fce0008000f00 */
.L_x_153:
[----:B-1----:R1:W2:Y:S02]  /*8220*/  SYNCS.PHASECHK.TRANS64.TRYWAIT P0, [R0+URZ], R3 ;  /* 0x00000003000075a7 */ /* 0x0022a400080011ff */
[----:B--2---:R-:W-:Y:S05]  /*8230*/  @!P0 NANOSLEEP.SYNCS 0x989680 ;  /* 0x009896800000895d */ /* 0x004fea0003900000 */
[----:B------:R-:W2:Y:S02]  /*8240*/  @!P0 SYNCS.PHASECHK.TRANS64 P0, [R0+URZ], R3 ;  /* 0x00000003000085a7 */ /* 0x000ea400080010ff */
[----:B--2---:R-:W-:Y:S05]  /*8250*/  @!P0 BRA `(.L_x_153) ;  /* 0xfffffffc00f08947 */ /* 0x004fea000383ffff */
[----:B------:R-:W-:Y:S05]  /*8260*/  BRA `(.L_x_154) ;  /* 0xffffffbc00c87947 */ /* 0x000fea000383ffff */
.L_x_75:
[----:B------:R-:W-:-:S07]  /*8270*/  MOV R0, UR5 ;  /* 0x0000000500007c02 */ /* 0x000fce0008000f00 */
.L_x_155:
[----:B-1----:R1:W2:Y:S02]  /*8280*/  SYNCS.PHASECHK.TRANS64.TRYWAIT P0, [R0+URZ], R3 ;  /* 0x00000003000075a7 */ /* 0x0022a400080011ff */
[----:B--2---:R-:W-:Y:S05]  /*8290*/  @!P0 NANOSLEEP.SYNCS 0x989680 ;  /* 0x009896800000895d */ /* 0x004fea0003900000 */
[----:B------:R-:W2:Y:S02]  /*82a0*/  @!P0 SYNCS.PHASECHK.TRANS64 P0, [R0+URZ], R3 ;  /* 0x00000003000085a7 */ /* 0x000ea400080010ff */
[----:B--2---:R-:W-:Y:S05]  /*82b0*/  @!P0 BRA `(.L_x_155) ;  /* 0xfffffffc00f08947 */ /* 0x004fea000383ffff */
[----:B------:R-:W-:Y:S05]  /*82c0*/  BRA `(.L_x_156) ;  /* 0xffffffbc00d47947 */ /* 0x000fea000383ffff */
.L_x_76:
[----:B-1----:R-:W-:-:S07]  /*82d0*/  MOV R0, UR4 ;  /* 0x0000000400007c02 */ /* 0x002fce0008000f00 */
.L_x_157:
[----:B-1----:R1:W2:Y:S02]  /*82e0*/  SYNCS.PHASECHK.TRANS64.TRYWAIT P0, [R0+URZ], R2 ;  /* 0x00000002000075a7 */ /* 0x0022a400080011ff */
[----:B--2---:R-:W-:Y:S05]  /*82f0*/  @!P0 NANOSLEEP.SYNCS 0x989680 ;  /* 0x009896800000895d */ /* 0x004fea0003900000 */
[----:B------:R-:W2:Y:S02]  /*8300*/  @!P0 SYNCS.PHASECHK.TRANS64 P0, [R0+URZ], R2 ;  /* 0x00000002000085a7 */ /* 0x000ea400080010ff */
[----:B--2---:R-:W-:Y:S05]  /*8310*/  @!P0 BRA `(.L_x_157) ;  /* 0xfffffffc00f08947 */ /* 0x004fea000383ffff */
[----:B------:R-:W-:Y:S05]  /*8320*/  BRA `(.L_x_158) ;  /* 0xffffffbc00e07947 */ /* 0x000fea000383ffff */
.L_x_81:
[----:B---3--:R3:W4:Y:S02]  /*8330*/  SYNCS.PHASECHK.TRANS64.TRYWAIT P0, [R12+URZ+0xa0], R0 ;  /* 0x0000a0000c0075a7 */ /* 0x00872400080011ff */
[----:B----4-:R-:W-:Y:S05]  /*8340*/  @!P0 NANOSLEEP.SYNCS 0x989680 ;  /* 0x009896800000895d */ /* 0x010fea0003900000 */
[----:B------:R-:W4:Y:S02]  /*8350*/  @!P0 SYNCS.PHASECHK.TRANS64 P0, [R12+URZ+0xa0], R0 ;  /* 0x0000a0000c0085a7 */ /* 0x000f2400080010ff */
[----:B----4-:R-:W-:Y:S05]  /*8360*/  @!P0 BRA `(.L_x_81) ;  /* 0xfffffffc00f08947 */ /* 0x010fea000383ffff */
[----:B------:R-:W-:Y:S05]  /*8370*/  BRA `(.L_x_159) ;  /* 0xffffffc000f07947 */ /* 0x000fea000383ffff */
.L_x_84:
[----:B-1----:R-:W-:Y:S07]  /*8380*/  MOV R0, UR24 ;  /* 0x0000001800007c02 */ /* 0x002fee0008000f00 */
.L_x_160:
[----:B-1----:R1:W3:Y:S02]  /*8390*/  SYNCS.PHASECHK.TRANS64.TRYWAIT P2, [R0+URZ+0x98], R6 ;  /* 0x00009806000075a7 */ /* 0x0022e400080411ff */
[----:B---3--:R-:W-:Y:S05]  /*83a0*/  @!P2 NANOSLEEP.SYNCS 0x989680 ;  /* 0x009896800000a95d */ /* 0x008fea0003900000 */
[----:B------:R-:W3:Y:S02]  /*83b0*/  @!P2 SYNCS.PHASECHK.TRANS64 P2, [R0+URZ+0x98], R6 ;  /* 0x000098060000a5a7 */ /* 0x000ee400080410ff */
[----:B---3--:R-:W-:Y:S05]  /*83c0*/  @!P2 BRA `(.L_x_160) ;  /* 0xfffffffc00f0a947 */ /* 0x008fea000383ffff */
[----:B------:R-:W-:Y:S05]  /*83d0*/  BRA `(.L_x_83) ;  /* 0xffffffc800547947 */ /* 0x000fea000383ffff */
.L_x_87:
[----:B------:R-:W-:Y:S07]  /*83e0*/  MOV R0, UR4 ;  /* 0x0000000400007c02 */ /* 0x000fee0008000f00 */
.L_x_161:
[----:B-1----:R1:W3:Y:S02]  /*83f0*/  SYNCS.PHASECHK.TRANS64.TRYWAIT P0, [R0+URZ+0x78], R9 ;  /* 0x00007809000075a7 */ /* 0x0022e400080011ff */
[----:B---3--:R-:W-:Y:S05]  /*8400*/  @!P0 NANOSLEEP.SYNCS 0x989680 ;  /* 0x009896800000895d */ /* 0x008fea0003900000 */
[----:B------:R-:W3:Y:S02]  /*8410*/  @!P0 SYNCS.PHASECHK.TRANS64 P0, [R0+URZ+0x78], R9 ;  /* 0x00007809000085a7 */ /* 0x000ee400080010ff */
[----:B---3--:R-:W-:Y:S05]  /*8420*/  @!P0 BRA `(.L_x_161) ;  /* 0xfffffffc00f08947 */ /* 0x008fea000383ffff */
[----:B------:R-:W-:Y:S05]  /*8430*/  BRA `(.L_x_162) ;  /* 0xffffffc800b47947 */ /* 0x000fea000383ffff */
.L_x_88:
[----:B------:R-:W-:Y:S07]  /*8440*/  MOV R6, UR5 ;  /* 0x0000000500067c02 */ /* 0x000fee0008000f00 */
.L_x_163:
[----:B-1----:R1:W3:Y:S02]  /*8450*/  SYNCS.PHASECHK.TRANS64.TRYWAIT P0, [R6+URZ+0x78], R0 ;  /* 0x00007800060075a7 */ /* 0x0022e400080011ff */
[----:B---3--:R-:W-:Y:S05]  /*8460*/  @!P0 NANOSLEEP.SYNCS 0x989680 ;  /* 0x009896800000895d */ /* 0x008fea0003900000 */
[----:B------:R-:W3:Y:S02]  /*8470*/  @!P0 SYNCS.PHASECHK.TRANS64 P0, [R6+URZ+0x78], R0 ;  /* 0x00007800060085a7 */ /* 0x000ee400080010ff */
[----:B---3--:R-:W-:Y:S05]  /*8480*/  @!P0 BRA `(.L_x_163) ;  /* 0xfffffffc00f08947 */ /* 0x008fea000383ffff */
[----:B------:R-:W-:Y:S05]  /*8490*/  BRA `(.L_x_164) ;  /* 0xffffffcc00107947 */ /* 0x000fea000383ffff */
.L_x_90:
[----:B------:R-:W-:-:S07]  /*84a0*/  MOV R0, UR4 ;  /* 0x0000000400007c02 */ /* 0x000fce0008000f00 */
.L_x_165:
[----:B-1----:R1:W4:Y:S02]  /*84b0*/  SYNCS.PHASECHK.TRANS64.TRYWAIT P0, [R0+URZ], R2 ;  /* 0x00000002000075a7 */ /* 0x00232400080011ff */
[----:B----4-:R-:W-:Y:S05]  /*84c0*/  @!P0 NANOSLEEP.SYNCS 0x989680 ;  /* 0x009896800000895d */ /* 0x010fea0003900000 */
[----:B------:R-:W4:Y:S02]  /*84d0*/  @!P0 SYNCS.PHASECHK.TRANS64 P0, [R0+URZ], R2 ;  /* 0x00000002000085a7 */ /* 0x000f2400080010ff */
[----:B----4-:R-:W-:Y:S05]  /*84e0*/  @!P0 BRA `(.L_x_165) ;  /* 0xfffffffc00f08947 */ /* 0x010fea000383ffff */
[----:B------:R-:W-:Y:S05]  /*84f0*/  BRA `(.L_x_166) ;  /* 0xffffffcc00a07947 */ /* 0x000fea000383ffff */
.L_x_91:
[----:B------:R-:W-:-:S07]  /*8500*/  MOV R0, UR5 ;  /* 0x0000000500007c02 */ /* 0x000fce0008000f00 */
.L_x_167:
[----:B-1----:R1:W4:Y:S02]  /*8510*/  SYNCS.PHASECHK.TRANS64.TRYWAIT P0, [R0+URZ], R2 ;  /* 0x00000002000075a7 */ /* 0x00232400080011ff */
[----:B----4-:R-:W-:Y:S05]  /*8520*/  @!P0 NANOSLEEP.SYNCS 0x989680 ;  /* 0x009896800000895d */ /* 0x010fea0003900000 */
[----:B------:R-:W4:Y:S02]  /*8530*/  @!P0 SYNCS.PHASECHK.TRANS64 P0, [R0+URZ], R2 ;  /* 0x00000002000085a7 */ /* 0x000f2400080010ff */
[----:B----4-:R-:W-:Y:S05]  /*8540*/  @!P0 BRA `(.L_x_167) ;  /* 0xfffffffc00f08947 */ /* 0x010fea000383ffff */
[----:B------:R-:W-:Y:S05]  /*8550*/  BRA `(.L_x_168) ;  /* 0xffffffcc00ac7947 */ /* 0x000fea000383ffff */
.L_x_93:
[----:B-1----:R1:W2:Y:S02]  /*8560*/  SYNCS.PHASECHK.TRANS64.TRYWAIT P0, [R0+URZ+0xa0], R2 ;  /* 0x0000a002000075a7 */ /* 0x0022a400080011ff */
[----:B--2---:R-:W-:Y:S05]  /*8570*/  @!P0 NANOSLEEP.SYNCS 0x989680 ;  /* 0x009896800000895d */ /* 0x004fea0003900000 */
[----:B------:R-:W2:Y:S02]  /*8580*/  @!P0 SYNCS.PHASECHK.TRANS64 P0, [R0+URZ+0xa0], R2 ;  /* 0x0000a002000085a7 */ /* 0x000ea400080010ff */
[----:B--2---:R-:W-:Y:S05]  /*8590*/  @!P0 BRA `(.L_x_93) ;  /* 0xfffffffc00f08947 */ /* 0x004fea000383ffff */
[----:B------:R-:W-:Y:S05]  /*85a0*/  BRA `(.L_x_169) ;  /* 0xffffffd000987947 */ /* 0x000fea000383ffff */
.L_x_103:
[----:B-1----:R1:W3:Y:S02]  /*85b0*/  SYNCS.PHASECHK.TRANS64.TRYWAIT P1, [R2+URZ+0x60], R4 ;  /* 0x00006004020075a7 */ /* 0x0022e400080211ff */
[----:B---3--:R-:W-:Y:S05]  /*85c0*/  @!P1 NANOSLEEP.SYNCS 0x989680 ;  /* 0x009896800000995d */ /* 0x008fea0003900000 */
[----:B------:R-:W3:Y:S02]  /*85d0*/  @!P1 SYNCS.PHASECHK.TRANS64 P1, [R2+URZ+0x60], R4 ;  /* 0x00006004020095a7 */ /* 0x000ee400080210ff */
[----:B---3--:R-:W-:Y:S05]  /*85e0*/  @!P1 BRA `(.L_x_103) ;  /* 0xfffffffc00f09947 */ /* 0x008fea000383ffff */
[----:B------:R-:W-:Y:S05]  /*85f0*/  BRA `(.L_x_102) ;  /* 0xffffffe000087947 */ /* 0x000fea000383ffff */
.L_x_105:
[----:B-1----:R1:W2:Y:S02]  /*8600*/  SYNCS.PHASECHK.TRANS64.TRYWAIT P0, [R27+URZ+0xc0], R3 ;  /* 0x0000c0031b0075a7 */ /* 0x0022a400080011ff */
[----:B--2---:R-:W-:Y:S05]  /*8610*/  @!P0 NANOSLEEP.SYNCS 0x989680 ;  /* 0x009896800000895d */ /* 0x004fea0003900000 */
[----:B------:R-:W2:Y:S02]  /*8620*/  @!P0 SYNCS.PHASECHK.TRANS64 P0, [R27+URZ+0xc0], R3 ;  /* 0x0000c0031b0085a7 */ /* 0x000ea400080010ff */
[----:B--2---:R-:W-:Y:S05]  /*8630*/  @!P0 BRA `(.L_x_105) ;  /* 0xfffffffc00f08947 */ /* 0x004fea000383ffff */
[----:B------:R-:W-:Y:S05]  /*8640*/  BRA `(.L_x_104) ;  /* 0xffffffe000587947 */ /* 0x000fea000383ffff */
.L_x_116:
[----:B-1----:R1:W2:Y:S02]  /*8650*/  SYNCS.PHASECHK.TRANS64.TRYWAIT P0, [R2+URZ+0x60], R63 ;  /* 0x0000603f020075a7 */ /* 0x0022a400080011ff */
[----:B--2---:R-:W-:Y:S05]  /*8660*/  @!P0 NANOSLEEP.SYNCS 0x989680 ;  /* 0x009896800000895d */ /* 0x004fea0003900000 */
[----:B------:R-:W2:Y:S02]  /*8670*/  @!P0 SYNCS.PHASECHK.TRANS64 P0, [R2+URZ+0x60], R63 ;  /* 0x0000603f020085a7 */ /* 0x000ea400080010ff */
[----:B--2---:R-:W-:Y:S05]  /*8680*/  @!P0 BRA `(.L_x_116) ;  /* 0xfffffffc00f08947 */ /* 0x004fea000383ffff */
[----:B------:R-:W-:Y:S05]  /*8690*/  BRA `(.L_x_115) ;  /* 0xffffffe8006c7947 */ /* 0x000fea000383ffff */
        .weak           $__internal_0_$__cuda_sm10x_tcgen05_guardrail_trap_col_being_dealloced_not_returned_by_alloc
        .type           $__internal_0_$__cuda_sm10x_tcgen05_guardrail_trap_col_being_dealloced_not_returned_by_alloc,@function
        .size           $__internal_0_$__cuda_sm10x_tcgen05_guardrail_trap_col_being_dealloced_not_returned_by_alloc,($__internal_1_$__cuda_sm10x_tcgen05_guardrail_trap_phase_invalid_during_alloc - $__internal_0_$__cuda_sm10x_tcgen05_guardrail_trap_col_being_dealloced_not_returned_by_alloc)
$__internal_0_$__cuda_sm10x_tcgen05_guardrail_trap_col_being_dealloced_not_returned_by_alloc:
[----:B------:R-:W-:Y:S05]  /*86a0*/  BPT.TRAP 0x1 ;  /* 0x000000040000795c */ /* 0x000fea0000300000 */
[----:B------:R-:W-:-:S04]  /*86b0*/  HFMA2 R3, -RZ, RZ, 0, 0 ;  /* 0x00000000ff037431 */ /* 0x000fc800000001ff */
[----:B------:R-:W-:Y:S05]  /*86c0*/  RET.REL.NODEC R2 `(_ZN7cutlass13device_kernelINS_4gemm6kernel13GemmUniversalIN4cute5tupleIJiiiiEEENS1_10collective13CollectiveMmaINS1_35MainloopSm100TmaUmmaWarpSpecializedILi6ELi2ELi4ENS5_IJNS4_1CILi2EEESB_NSA_ILi1EEEEEEEENS5_IJNSA_ILi64EEESF_NSA_ILi128EEEEEENS_10bfloat16_tENS5_IJlSC_lEEESI_SJ_NS4_8TiledMMAINS4_8MMA_AtomIJNS4_20SM100_MMA_F16BF16_SSISI_SI_fLi64ELi64ELNS4_4UMMA5MajorE0ELSO_0ELNSN_7ScaleInE0ELSP_0EEEEEENS4_6LayoutINS5_IJSC_SC_SC_EEENS5_IJNSA_ILi0EEESU_SU_EEEEENS5_IJNS4_10UnderscoreESX_SX_EEEEENS4_23SM90_TMA_LOAD_MULTICASTENS4_14ComposedLayoutINS4_7SwizzleILi3ELi4ELi3EEENS4_18smem_ptr_flag_bitsILi16EEENSS_INS5_IJNSA_ILi8EEESF_EEENS5_IJSF_SC_EEEEEEEvNS4_8identityES10_S1A_vS1B_EENS_8epilogue10collective18CollectiveEpilogueINS1D_23Sm100TmaWarpSpecializedILi3ELi2ELi16ELb1ELb0EEEJSH_NS5_IJNSS_ISF_SC_EENSS_INSA_ILi32EEESC_EEEEESI_SJ_SI_SJ_NS1D_6fusion15FusionCallbacksIS1H_NS1M_17LinearCombinationISI_fSI_fLNS_15FloatRoundStyleE2EEESH_S1L_JEEENS4_5SM1004TMEM4LOAD26SM100_TMEM_LOAD_16dp256b4xENS4_13SM90_TMA_LOADENS11_INS12_ILi2ELi4ELi3EEES15_NSS_INS5_IJS16_S1J_EEENS5_IJS1J_SC_EEEEEEENS4_17SM75_U32x4_LDSM_NENS4_14SM90_TMA_STOREES21_NS4_17SM90_U32x4_STSM_NENS4_39AutoVectorizingCopyWithAssumedAlignmentILi128EEEEEEvvEEEEvNT_6ParamsE) ;  /* 0xffffff78024c7950 */ /* 0x000fea0003c3ffff */
        .weak           $__internal_1_$__cuda_sm10x_tcgen05_guardrail_trap_phase_invalid_during_alloc
        .type           $__internal_1_$__cuda_sm10x_tcgen05_guardrail_trap_phase_invalid_during_alloc,@function
        .size           $__internal_1_$__cuda_sm10x_tcgen05_guardrail_trap_phase_invalid_during_alloc,($__internal_2_$__cuda_sm10x_tcgen05_guardrail_trap_unallocated_columns_being_dealloced - $__internal_1_$__cuda_sm10x_tcgen05_guardrail_trap_phase_invalid_during_alloc)
$__internal_1_$__cuda_sm10x_tcgen05_guardrail_trap_phase_invalid_during_alloc:
[----:B------:R-:W-:Y:S05]  /*86d0*/  BPT.TRAP 0x1 ;  /* 0x000000040000795c */ /* 0x000fea0000300000 */
[----:B------:R-:W-:-:S04]  /*86e0*/  MOV R5, 0x0 ;  /* 0x0000000000057802 */ /* 0x000fc80000000f00 */
[----:B------:R-:W-:Y:S05]  /*86f0*/  RET.REL.NODEC R4 `(_ZN7cutlass13device_kernelINS_4gemm6kernel13GemmUniversalIN4cute5tupleIJiiiiEEENS1_10collective13CollectiveMmaINS1_35MainloopSm100TmaUmmaWarpSpecializedILi6ELi2ELi4ENS5_IJNS4_1CILi2EEESB_NSA_ILi1EEEEEEEENS5_IJNSA_ILi64EEESF_NSA_ILi128EEEEEENS_10bfloat16_tENS5_IJlSC_lEEESI_SJ_NS4_8TiledMMAINS4_8MMA_AtomIJNS4_20SM100_MMA_F16BF16_SSISI_SI_fLi64ELi64ELNS4_4UMMA5MajorE0ELSO_0ELNSN_7ScaleInE0ELSP_0EEEEEENS4_6LayoutINS5_IJSC_SC_SC_EEENS5_IJNSA_ILi0EEESU_SU_EEEEENS5_IJNS4_10UnderscoreESX_SX_EEEEENS4_23SM90_TMA_LOAD_MULTICASTENS4_14ComposedLayoutINS4_7SwizzleILi3ELi4ELi3EEENS4_18smem_ptr_flag_bitsILi16EEENSS_INS5_IJNSA_ILi8EEESF_EEENS5_IJSF_SC_EEEEEEEvNS4_8identityES10_S1A_vS1B_EENS_8epilogue10collective18CollectiveEpilogueINS1D_23Sm100TmaWarpSpecializedILi3ELi2ELi16ELb1ELb0EEEJSH_NS5_IJNSS_ISF_SC_EENSS_INSA_ILi32EEESC_EEEEESI_SJ_SI_SJ_NS1D_6fusion15FusionCallbacksIS1H_NS1M_17LinearCombinationISI_fSI_fLNS_15FloatRoundStyleE2EEESH_S1L_JEEENS4_5SM1004TMEM4LOAD26SM100_TMEM_LOAD_16dp256b4xENS4_13SM90_TMA_LOADENS11_INS12_ILi2ELi4ELi3EEES15_NSS_INS5_IJS16_S1J_EEENS5_IJS1J_SC_EEEEEEENS4_17SM75_U32x4_LDSM_NENS4_14SM90_TMA_STOREES21_NS4_17SM90_U32x4_STSM_NENS4_39AutoVectorizingCopyWithAssumedAlignmentILi128EEEEEEvvEEEEvNT_6ParamsE) ;  /* 0xffffff7804407950 */ /* 0x000fea0003c3ffff */
        .weak           $__internal_2_$__cuda_sm10x_tcgen05_guardrail_trap_unallocated_columns_being_dealloced
        .type           $__internal_2_$__cuda_sm10x_tcgen05_guardrail_trap_unallocated_columns_being_dealloced,@function
        .size           $__internal_2_$__cuda_sm10x_tcgen05_guardrail_trap_unallocated_columns_being_dealloced,(.L_x_171 - $__internal_2_$__cuda_sm10x_tcgen05_guardrail_trap_unallocated_columns_being_dealloced)
$__internal_2_$__cuda_sm10x_tcgen05_guardrail_trap_unallocated_columns_being_dealloced:
[----:B------:R-:W-:Y:S05]  /*8700*/  BPT.TRAP 0x1 ;  /* 0x000000040000795c */ /* 0x000fea0000300000 */
[----:B------:R-:W-:-:S04]  /*8710*/  HFMA2 R3, -RZ, RZ, 0, 0 ;  /* 0x00000000ff037431 */ /* 0x000fc800000001ff */
[----:B------:R-:W-:Y:S05]  /*8720*/  RET.REL.NODEC R2 `(_ZN7cutlass13device_kernelINS_4gemm6kernel13GemmUniversalIN4cute5tupleIJiiiiEEENS1_10collective13CollectiveMmaINS1_35MainloopSm100TmaUmmaWarpSpecializedILi6ELi2ELi4ENS5_IJNS4_1CILi2EEESB_NSA_ILi1EEEEEEEENS5_IJNSA_ILi64EEESF_NSA_ILi128EEEEEENS_10bfloat16_tENS5_IJlSC_lEEESI_SJ_NS4_8TiledMMAINS4_8MMA_AtomIJNS4_20SM100_MMA_F16BF16_SSISI_SI_fLi64ELi64ELNS4_4UMMA5MajorE0ELSO_0ELNSN_7ScaleInE0ELSP_0EEEEEENS4_6LayoutINS5_IJSC_SC_SC_EEENS5_IJNSA_ILi0EEESU_SU_EEEEENS5_IJNS4_10UnderscoreESX_SX_EEEEENS4_23SM90_TMA_LOAD_MULTICASTENS4_14ComposedLayoutINS4_7SwizzleILi3ELi4ELi3EEENS4_18smem_ptr_flag_bitsILi16EEENSS_INS5_IJNSA_ILi8EEESF_EEENS5_IJSF_SC_EEEEEEEvNS4_8identityES10_S1A_vS1B_EENS_8epilogue10collective18CollectiveEpilogueINS1D_23Sm100TmaWarpSpecializedILi3ELi2ELi16ELb1ELb0EEEJSH_NS5_IJNSS_ISF_SC_EENSS_INSA_ILi32EEESC_EEEEESI_SJ_SI_SJ_NS1D_6fusion15FusionCallbacksIS1H_NS1M_17LinearCombinationISI_fSI_fLNS_15FloatRoundStyleE2EEESH_S1L_JEEENS4_5SM1004TMEM4LOAD26SM100_TMEM_LOAD_16dp256b4xENS4_13SM90_TMA_LOADENS11_INS12_ILi2ELi4ELi3EEES15_NSS_INS5_IJS16_S1J_EEENS5_IJS1J_SC_EEEEEEENS4_17SM75_U32x4_LDSM_NENS4_14SM90_TMA_STOREES21_NS4_17SM90_U32x4_STSM_NENS4_39AutoVectorizingCopyWithAssumedAlignmentILi128EEEEEEvvEEEEvNT_6ParamsE) ;  /* 0xffffff7802347950 */ /* 0x000fea0003c3ffff */
.L_x_170:
[----:B------:R-:W-:-:S00]  /*8730*/  BRA `(.L_x_170) ;  /* 0xfffffffc00fc7947 */ /* 0x000fc0000383ffff */
[----:B------:R-:W-:-:S00]  /*8740*/  NOP ;  /* 0x0000000000007918 */ /* 0x000fc00000000000 */
        /* <DEDUP_REMOVED lines=11> */
.L_x_171:


//--------------------- .nv.global.init           --------------------------
	.section	.nv.global.init,"aw",@progbits
.nv.global.init:
	.type		$str$27,@object
	.size		$str$27,($str$28 - $str$27)
$str$27:
        /*0000*/ 	.byte	0x28, 0x61, 0x64, 0x64, 0x72, 0x65, 0x73, 0x73, 0x20, 0x26, 0x20, 0x6d, 0x61, 0x73, 0x6b, 0x29
        /*0010*/ 	.byte	0x20, 0x3d, 0x3d, 0x20, 0x30, 0x00
	.type		$str$28,@object
	.size		$str$28,($str$26 - $str$28)
$str$28:
        /*0016*/ 	.byte	0x2f, 0x74, 0x6d, 0x70, 0x2f, 0x63, 0x75, 0x74, 0x6c, 0x61, 0x73, 0x73, 0x5f, 0x73, 0x77, 0x65
        /*0026*/ 	.byte	0x65, 0x70, 0x5f, 0x73, 0x72, 0x63, 0x2f, 0x69, 0x6e, 0x63, 0x6c, 0x75, 0x64, 0x65, 0x2f, 0x63
        /*0036*/ 	.byte	0x75, 0x74, 0x65, 0x2f, 0x70, 0x6f, 0x69, 0x6e, 0x74, 0x65, 0x72, 0x5f, 0x66, 0x6c, 0x61, 0x67
        /*0046*/ 	.byte	0x67, 0x65, 0x64, 0x2e, 0x68, 0x70, 0x70, 0x00
	.type		$str$26,@object
	.size		$str$26,($str$25 - $str$26)
$str$26:
        /*004e*/ 	.byte	0x2f, 0x74, 0x6d, 0x70, 0x2f, 0x63, 0x75, 0x74, 0x6c, 0x61, 0x73, 0x73, 0x5f, 0x73, 0x77, 0x65
        /*005e*/ 	.byte	0x65, 0x70, 0x5f, 0x73, 0x72, 0x63, 0x2f, 0x69, 0x6e, 0x63, 0x6c, 0x75, 0x64, 0x65, 0x2f, 0x63
        /*006e*/ 	.byte	0x75, 0x74, 0x65, 0x2f, 0x61, 0x74, 0x6f, 0x6d, 0x2f, 0x63, 0x6f, 0x70, 0x79, 0x5f, 0x74, 0x72
        /*007e*/ 	.byte	0x61, 0x69, 0x74, 0x73, 0x5f, 0x73, 0x6d, 0x31, 0x30, 0x30, 0x2e, 0x68, 0x70, 0x70, 0x00
	.type		$str$25,@object
	.size		$str$25,(__unnamed_1 - $str$25)
$str$25:
        /*008d*/ 	.byte	0x28, 0x28, 0x75, 0x69, 0x6e, 0x74, 0x33, 0x32, 0x5f, 0x74, 0x28, 0x74, 0x68, 0x72, 0x65, 0x61
        /*009d*/ 	.byte	0x64, 0x49, 0x64, 0x78, 0x2e, 0x78, 0x29, 0x20, 0x2f, 0x20, 0x33, 0x32, 0x29, 0x20, 0x25, 0x20
        /*00ad*/ 	.byte	0x34, 0x29, 0x20, 0x3d, 0x3d, 0x20, 0x28, 0x28, 0x28, 0x74, 0x6d, 0x65, 0x6d, 0x5f, 0x61, 0x64
        /*00bd*/ 	.byte	0x64, 0x72, 0x20, 0x3e, 0x3e, 0x20, 0x31, 0x36, 0x29, 0x20, 0x2f, 0x20, 0x33, 0x32, 0x29, 0x20
        /*00cd*/ 	.byte	0x25, 0x20, 0x34, 0x29, 0x00
	.type		__unnamed_1,@object
	.size		__unnamed_1,(__unnamed_2 - __unnamed_1)
__unnamed_1:
        /*00d2*/ 	.byte	0x61, 0x75, 0x74, 0x6f, 0x20, 0x63, 0x75, 0x74, 0x65, 0x3a, 0x3a, 0x61, 0x73, 0x5f, 0x70, 0x6f
        /* <DEDUP_REMOVED lines=24> */
        /*0262*/ 	.byte	0x30, 0x34, 0x38, 0x3e, 0x3e, 0x3e, 0x3e, 0x5d, 0x00
	.type		__unnamed_2,@object
	.size		__unnamed_2,(.L_2 - __unnamed_2)
__unnamed_2:
        /* <DEDUP_REMOVED lines=45> */
        /*053b*/ 	.byte	0x3e, 0x3e, 0x3e, 0x5d, 0x00
.L_2:


//--------------------- .nv.shared._ZN7cutlass13device_kernelINS_4gemm6kernel13GemmUniversalIN4cute5tupleIJiiiiEEENS1_10collective13CollectiveMmaINS1_35MainloopSm100TmaUmmaWarpSpecializedILi6ELi2ELi4ENS5_IJNS4_1CILi2EEESB_NSA_ILi1EEEEEEEENS5_IJNSA_ILi64EEESF_NSA_ILi128EEEEEENS_10bfloat16_tENS5_IJlSC_lEEESI_SJ_NS4_8TiledMMAINS4_8MMA_AtomIJNS4_20SM100_MMA_F16BF16_SSISI_SI_fLi64ELi64ELNS4_4UMMA5MajorE0ELSO_0ELNSN_7ScaleInE0ELSP_0EEEEEENS4_6LayoutINS5_IJSC_SC_SC_EEENS5_IJNSA_ILi0EEESU_SU_EEEEENS5_IJNS4_10UnderscoreESX_SX_EEEEENS4_23SM90_TMA_LOAD_MULTICASTENS4_14ComposedLayoutINS4_7SwizzleILi3ELi4ELi3EEENS4_18smem_ptr_flag_bitsILi16EEENSS_INS5_IJNSA_ILi8EEESF_EEENS5_IJSF_SC_EEEEEEEvNS4_8identityES10_S1A_vS1B_EENS_8epilogue10collective18CollectiveEpilogueINS1D_23Sm100TmaWarpSpecializedILi3ELi2ELi16ELb1ELb0EEEJSH_NS5_IJNSS_ISF_SC_EENSS_INSA_ILi32EEESC_EEEEESI_SJ_SI_SJ_NS1D_6fusion15FusionCallbacksIS1H_NS1M_17LinearCombinationISI_fSI_fLNS_15FloatRoundStyleE2EEESH_S1L_JEEENS4_5SM1004TMEM4LOAD26SM100_TMEM_LOAD_16dp256b4xENS4_13SM90_TMA_LOADENS11_INS12_ILi2ELi4ELi3EEES15_NSS_INS5_IJS16_S1J_EEENS5_IJS1J_SC_EEEEEEENS4_17SM75_U32x4_LDSM_NENS4_14SM90_TMA_STOREES21_NS4_17SM90_U32x4_STSM_NENS4_39AutoVectorizingCopyWithAssumedAlignmentILi128EEEEEEvvEEEEvNT_6ParamsE --------------------------
	.section	.nv.shared._ZN7cutlass13device_kernelINS_4gemm6kernel13GemmUniversalIN4cute5tupleIJiiiiEEENS1_10collective13CollectiveMmaINS1_35MainloopSm100TmaUmmaWarpSpecializedILi6ELi2ELi4ENS5_IJNS4_1CILi2EEESB_NSA_ILi1EEEEEEEENS5_IJNSA_ILi64EEESF_NSA_ILi128EEEEEENS_10bfloat16_tENS5_IJlSC_lEEESI_SJ_NS4_8TiledMMAINS4_8MMA_AtomIJNS4_20SM100_MMA_F16BF16_SSISI_SI_fLi64ELi64ELNS4_4UMMA5MajorE0ELSO_0ELNSN_7ScaleInE0ELSP_0EEEEEENS4_6LayoutINS5_IJSC_SC_SC_EEENS5_IJNSA_ILi0EEESU_SU_EEEEENS5_IJNS4_10UnderscoreESX_SX_EEEEENS4_23SM90_TMA_LOAD_MULTICASTENS4_14ComposedLayoutINS4_7SwizzleILi3ELi4ELi3EEENS4_18smem_ptr_flag_bitsILi16EEENSS_INS5_IJNSA_ILi8EEESF_EEENS5_IJSF_SC_EEEEEEEvNS4_8identityES10_S1A_vS1B_EENS_8epilogue10collective18CollectiveEpilogueINS1D_23Sm100TmaWarpSpecializedILi3ELi2ELi16ELb1ELb0EEEJSH_NS5_IJNSS_ISF_SC_EENSS_INSA_ILi32EEESC_EEEEESI_SJ_SI_SJ_NS1D_6fusion15FusionCallbacksIS1H_NS1M_17LinearCombinationISI_fSI_fLNS_15FloatRoundStyleE2EEESH_S1L_JEEENS4_5SM1004TMEM4LOAD26SM100_TMEM_LOAD_16dp256b4xENS4_13SM90_TMA_LOADENS11_INS12_ILi2ELi4ELi3EEES15_NSS_INS5_IJS16_S1J_EEENS5_IJS1J_SC_EEEEEEENS4_17SM75_U32x4_LDSM_NENS4_14SM90_TMA_STOREES21_NS4_17SM90_U32x4_STSM_NENS4_39AutoVectorizingCopyWithAssumedAlignmentILi128EEEEEEvvEEEEvNT_6ParamsE,"aw",@nobits
	.sectionflags	@""
	.align	16
	.zero		1024


//--------------------- .nv.shared.reserved.0     --------------------------
	.section	.nv.shared.reserved.0,"aw",@nobits
	.weak		__nv_reservedSMEM_offset_0_alias
	.size		__nv_reservedSMEM_offset_0_alias, 0, 64
	.other		__nv_reservedSMEM_offset_0_alias,@"STO_CUDA_RESERVED_SHARED STV_DEFAULT"
__nv_reservedSMEM_offset_0_alias:
	.zero		0
.nv.shared.reserved.0:
	.zero		64
	.weak		__nv_reservedSMEM_tcgen05_partition
	.type		__nv_reservedSMEM_tcgen05_partition,@object
	.size		__nv_reservedSMEM_tcgen05_partition,(.L_0 - __nv_reservedSMEM_tcgen05_partition)
__nv_reservedSMEM_tcgen05_partition:
	.zero		32
.L_0:


//--------------------- .nv.global                --------------------------
	.section	.nv.global,"aw",@nobits
.nv.global:
	.type		_ZN40_INTERNAL_4ec67148_4_k_cu_7142503f_290214cute1_E,@object
	.size		_ZN40_INTERNAL_4ec67148_4_k_cu_7142503f_290214cute1_E,(_ZN40_INTERNAL_4ec67148_4_k_cu_7142503f_290214cuda3std3__45__cpo6cbeginE - _ZN40_INTERNAL_4ec67148_4_k_cu_7142503f_290214cute1_E)
_ZN40_INTERNAL_4ec67148_4_k_cu_7142503f_290214cute1_E:
	.zero		1
	.type		_ZN40_INTERNAL_4ec67148_4_k_cu_7142503f_290214cuda3std3__45__cpo6cbeginE,@object
	.size		_ZN40_INTERNAL_4ec67148_4_k_cu_7142503f_290214cuda3std3__45__cpo6cbeginE,(_ZN40_INTERNAL_4ec67148_4_k_cu_7142503f_290214cuda3std3__48in_placeE - _ZN40_INTERNAL_4ec67148_4_k_cu_7142503f_290214cuda3std3__45__cpo6cbeginE)
_ZN40_INTERNAL_4ec67148_4_k_cu_7142503f_290214cuda3std3__45__cpo6cbeginE:
	.zero		1
	.type		_ZN40_INTERNAL_4ec67148_4_k_cu_7142503f_290214cuda3std3__48in_placeE,@object
	.size		_ZN40_INTERNAL_4ec67148_4_k_cu_7142503f_290214cuda3std3__48in_placeE,(_ZN40_INTERNAL_4ec67148_4_k_cu_7142503f_290214cuda3std6ranges3__45__cpo9iter_moveE - _ZN40_INTERNAL_4ec67148_4_k_cu_7142503f_290214cuda3std3__48in_placeE)
_ZN40_INTERNAL_4ec67148_4_k_cu_7142503f_290214cuda3std3__48in_placeE:
	.zero		1
	.type		_ZN40_INTERNAL_4ec67148_4_k_cu_7142503f_290214cuda3std6ranges3__45__cpo9iter_moveE,@object
	.size		_ZN40_INTERNAL_4ec67148_4_k_cu_7142503f_290214cuda3std6ranges3__45__cpo9iter_moveE,(_ZN40_INTERNAL_4ec67148_4_k_cu_7142503f_290214cuda3std3__45__cpo5beginE - _ZN40_INTERNAL_4ec67148_4_k_cu_7142503f_290214cuda3std6ranges3__45__cpo9iter_moveE)
_ZN40_INTERNAL_4ec67148_4_k_cu_7142503f_290214cuda3std6ranges3__45__cpo9iter_moveE:
	.zero		1
	.type		_ZN40_INTERNAL_4ec67148_4_k_cu_7142503f_290214cuda3std3__45__cpo5beginE,@object
	.size		_ZN40_INTERNAL_4ec67148_4_k_cu_7142503f_290214cuda3std3__45__cpo5beginE,(_ZN40_INTERNAL_4ec67148_4_k_cu_7142503f_290214cuda3std3__442_GLOBAL__N__4ec67148_4_k_cu_7142503f_290216ignoreE - _ZN40_INTERNAL_4ec67148_4_k_cu_7142503f_290214cuda3std3__45__cpo5beginE)
_ZN40_INTERNAL_4ec67148_4_k_cu_7142503f_290214cuda3std3__45__cpo5beginE:
	.zero		1
	.type		_ZN40_INTERNAL_4ec67148_4_k_cu_7142503f_290214cuda3std3__442_GLOBAL__N__4ec67148_4_k_cu_7142503f_290216ignoreE,@object
	.size		_ZN40_INTERNAL_4ec67148_4_k_cu_7142503f_290214cuda3std3__442_GLOBAL__N__4ec67148_4_k_cu_7142503f_290216ignoreE,(_ZN40_INTERNAL_4ec67148_4_k_cu_7142503f_290214cute7productE - _ZN40_INTERNAL_4ec67148_4_k_cu_7142503f_290214cuda3std3__442_GLOBAL__N__4ec67148_4_k_cu_7142503f_290216ignoreE)
_ZN40_INTERNAL_4ec67148_4_k_cu_7142503f_290214cuda3std3__442_GLOBAL__N__4ec67148_4_k_cu_7142503f_290216ignoreE:
	.zero		1
	.type		_ZN40_INTERNAL_4ec67148_4_k_cu_7142503f_290214cute7productE,@object
	.size		_ZN40_INTERNAL_4ec67148_4_k_cu_7142503f_290214cute7productE,(_ZN40_INTERNAL_4ec67148_4_k_cu_7142503f_290214cuda3std3__45__cpo3endE - _ZN40_INTERNAL_4ec67148_4_k_cu_7142503f_290214cute7productE)
_ZN40_INTERNAL_4ec67148_4_k_cu_7142503f_290214cute7productE:
	.zero		1
	.type		_ZN40_INTERNAL_4ec67148_4_k_cu_7142503f_290214cuda3std3__45__cpo3endE,@object
	.size		_ZN40_INTERNAL_4ec67148_4_k_cu_7142503f_290214cuda3std3__45__cpo3endE,(_ZN40_INTERNAL_4ec67148_4_k_cu_7142503f_290214cuda3std3__419piecewise_constructE - _ZN40_INTERNAL_4ec67148_4_k_cu_7142503f_290214cuda3std3__45__cpo3endE)
_ZN40_INTERNAL_4ec67148_4_k_cu_7142503f_290214cuda3std3__45__cpo3endE:
	.zero		1
	.type		_ZN40_INTERNAL_4ec67148_4_k_cu_7142503f_290214cuda3std3__419piecewise_constructE,@object
	.size		_ZN40_INTERNAL_4ec67148_4_k_cu_7142503f_290214cuda3std3__419piecewise_constructE,(_ZN40_INTERNAL_4ec67148_4_k_cu_7142503f_290214cuda3std3__45__cpo4cendE - _ZN40_INTERNAL_4ec67148_4_k_cu_7142503f_290214cuda3std3__419piecewise_constructE)
_ZN40_INTERNAL_4ec67148_4_k_cu_7142503f_290214cuda3std3__419piecewise_constructE:
	.zero		1
	.type		_ZN40_INTERNAL_4ec67148_4_k_cu_7142503f_290214cuda3std3__45__cpo4cendE,@object
	.size		_ZN40_INTERNAL_4ec67148_4_k_cu_7142503f_290214cuda3std3__45__cpo4cendE,(_ZN40_INTERNAL_4ec67148_4_k_cu_7142503f_290214cuda3std6ranges3__45__cpo4swapE - _ZN40_INTERNAL_4ec67148_4_k_cu_7142503f_290214cuda3std3__45__cpo4cendE)
_ZN40_INTERNAL_4ec67148_4_k_cu_7142503f_290214cuda3std3__45__cpo4cendE:
	.zero		1
	.type		_ZN40_INTERNAL_4ec67148_4_k_cu_7142503f_290214cuda3std6ranges3__45__cpo4swapE,@object
	.size		_ZN40_INTERNAL_4ec67148_4_k_cu_7142503f_290214cuda3std6ranges3__45__cpo4swapE,(.L_10 - _ZN40_INTERNAL_4ec67148_4_k_cu_7142503f_290214cuda3std6ranges3__45__cpo4swapE)
_ZN40_INTERNAL_4ec67148_4_k_cu_7142503f_290214cuda3std6ranges3__45__cpo4swapE:
	.zero		1
.L_10:


//--------------------- .nv.constant0._ZN7cutlass13device_kernelINS_4gemm6kernel13GemmUniversalIN4cute5tupleIJiiiiEEENS1_10collective13CollectiveMmaINS1_35MainloopSm100TmaUmmaWarpSpecializedILi6ELi2ELi4ENS5_IJNS4_1CILi2EEESB_NSA_ILi1EEEEEEEENS5_IJNSA_ILi64EEESF_NSA_ILi128EEEEEENS_10bfloat16_tENS5_IJlSC_lEEESI_SJ_NS4_8TiledMMAINS4_8MMA_AtomIJNS4_20SM100_MMA_F16BF16_SSISI_SI_fLi64ELi64ELNS4_4UMMA5MajorE0ELSO_0ELNSN_7ScaleInE0ELSP_0EEEEEENS4_6LayoutINS5_IJSC_SC_SC_EEENS5_IJNSA_ILi0EEESU_SU_EEEEENS5_IJNS4_10UnderscoreESX_SX_EEEEENS4_23SM90_TMA_LOAD_MULTICASTENS4_14ComposedLayoutINS4_7SwizzleILi3ELi4ELi3EEENS4_18smem_ptr_flag_bitsILi16EEENSS_INS5_IJNSA_ILi8EEESF_EEENS5_IJSF_SC_EEEEEEEvNS4_8identityES10_S1A_vS1B_EENS_8epilogue10collective18CollectiveEpilogueINS1D_23Sm100TmaWarpSpecializedILi3ELi2ELi16ELb1ELb0EEEJSH_NS5_IJNSS_ISF_SC_EENSS_INSA_ILi32EEESC_EEEEESI_SJ_SI_SJ_NS1D_6fusion15FusionCallbacksIS1H_NS1M_17LinearCombinationISI_fSI_fLNS_15FloatRoundStyleE2EEESH_S1L_JEEENS4_5SM1004TMEM4LOAD26SM100_TMEM_LOAD_16dp256b4xENS4_13SM90_TMA_LOADENS11_INS12_ILi2ELi4ELi3EEES15_NSS_INS5_IJS16_S1J_EEENS5_IJS1J_SC_EEEEEEENS4_17SM75_U32x4_LDSM_NENS4_14SM90_TMA_STOREES21_NS4_17SM90_U32x4_STSM_NENS4_39AutoVectorizingCopyWithAssumedAlignmentILi128EEEEEEvvEEEEvNT_6ParamsE --------------------------
	.section	.nv.constant0._ZN7cutlass13device_kernelINS_4gemm6kernel13GemmUniversalIN4cute5tupleIJiiiiEEENS1_10collective13CollectiveMmaINS1_35MainloopSm100TmaUmmaWarpSpecializedILi6ELi2ELi4ENS5_IJNS4_1CILi2EEESB_NSA_ILi1EEEEEEEENS5_IJNSA_ILi64EEESF_NSA_ILi128EEEEEENS_10bfloat16_tENS5_IJlSC_lEEESI_SJ_NS4_8TiledMMAINS4_8MMA_AtomIJNS4_20SM100_MMA_F16BF16_SSISI_SI_fLi64ELi64ELNS4_4UMMA5MajorE0ELSO_0ELNSN_7ScaleInE0ELSP_0EEEEEENS4_6LayoutINS5_IJSC_SC_SC_EEENS5_IJNSA_ILi0EEESU_SU_EEEEENS5_IJNS4_10UnderscoreESX_SX_EEEEENS4_23SM90_TMA_LOAD_MULTICASTENS4_14ComposedLayoutINS4_7SwizzleILi3ELi4ELi3EEENS4_18smem_ptr_flag_bitsILi16EEENSS_INS5_IJNSA_ILi8EEESF_EEENS5_IJSF_SC_EEEEEEEvNS4_8identityES10_S1A_vS1B_EENS_8epilogue10collective18CollectiveEpilogueINS1D_23Sm100TmaWarpSpecializedILi3ELi2ELi16ELb1ELb0EEEJSH_NS5_IJNSS_ISF_SC_EENSS_INSA_ILi32EEESC_EEEEESI_SJ_SI_SJ_NS1D_6fusion15FusionCallbacksIS1H_NS1M_17LinearCombinationISI_fSI_fLNS_15FloatRoundStyleE2EEESH_S1L_JEEENS4_5SM1004TMEM4LOAD26SM100_TMEM_LOAD_16dp256b4xENS4_13SM90_TMA_LOADENS11_INS12_ILi2ELi4ELi3EEES15_NSS_INS5_IJS16_S1J_EEENS5_IJS1J_SC_EEEEEEENS4_17SM75_U32x4_LDSM_NENS4_14SM90_TMA_STOREES21_NS4_17SM90_U32x4_STSM_NENS4_39AutoVectorizingCopyWithAssumedAlignmentILi128EEEEEEvvEEEEvNT_6ParamsE,"a",@progbits
	.sectionflags	@""
	.align	4
.nv.constant0._ZN7cutlass13device_kernelINS_4gemm6kernel13GemmUniversalIN4cute5tupleIJiiiiEEENS1_10collective13CollectiveMmaINS1_35MainloopSm100TmaUmmaWarpSpecializedILi6ELi2ELi4ENS5_IJNS4_1CILi2EEESB_NSA_ILi1EEEEEEEENS5_IJNSA_ILi64EEESF_NSA_ILi128EEEEEENS_10bfloat16_tENS5_IJlSC_lEEESI_SJ_NS4_8TiledMMAINS4_8MMA_AtomIJNS4_20SM100_MMA_F16BF16_SSISI_SI_fLi64ELi64ELNS4_4UMMA5MajorE0ELSO_0ELNSN_7ScaleInE0ELSP_0EEEEEENS4_6LayoutINS5_IJSC_SC_SC_EEENS5_IJNSA_ILi0EEESU_SU_EEEEENS5_IJNS4_10UnderscoreESX_SX_EEEEENS4_23SM90_TMA_LOAD_MULTICASTENS4_14ComposedLayoutINS4_7SwizzleILi3ELi4ELi3EEENS4_18smem_ptr_flag_bitsILi16EEENSS_INS5_IJNSA_ILi8EEESF_EEENS5_IJSF_SC_EEEEEEEvNS4_8identityES10_S1A_vS1B_EENS_8epilogue10collective18CollectiveEpilogueINS1D_23Sm100TmaWarpSpecializedILi3ELi2ELi16ELb1ELb0EEEJSH_NS5_IJNSS_ISF_SC_EENSS_INSA_ILi32EEESC_EEEEESI_SJ_SI_SJ_NS1D_6fusion15FusionCallbacksIS1H_NS1M_17LinearCombinationISI_fSI_fLNS_15FloatRoundStyleE2EEESH_S1L_JEEENS4_5SM1004TMEM4LOAD26SM100_TMEM_LOAD_16dp256b4xENS4_13SM90_TMA_LOADENS11_INS12_ILi2ELi4ELi3EEES15_NSS_INS5_IJS16_S1J_EEENS5_IJS1J_SC_EEEEEEENS4_17SM75_U32x4_LDSM_NENS4_14SM90_TMA_STOREES21_NS4_17SM90_U32x4_STSM_NENS4_39AutoVectorizingCopyWithAssumedAlignmentILi128EEEEEEvvEEEEvNT_6ParamsE:
	.zero		2944


//--------------------- SYMBOLS --------------------------

	.type		.nv.reservedSmem.offset0,@object
	.size		.nv.reservedSmem.offset0,0x4
	.type		.nv.reservedSmem.cap,@object
	.size		.nv.reservedSmem.cap,0x4
	.type		__assertfail,@function
